//
// Generated by NVIDIA NVVM Compiler
//
// Compiler Build ID: CL-36424714
// Cuda compilation tools, release 13.0, V13.0.88
// Based on NVVM 20.0.0
//

.version 9.0
.target sm_100
.address_size 64

	// .globl	_Z18assignWeightKerneliiiPiS_PbS_
.extern .func  (.param .b64 func_retval0) malloc
(
	.param .b64 malloc_param_0
)
;
.extern .func free
(
	.param .b64 free_param_0
)
;

.visible .entry _Z18assignWeightKerneliiiPiS_PbS_(
	.param .u32 _Z18assignWeightKerneliiiPiS_PbS__param_0,
	.param .u32 _Z18assignWeightKerneliiiPiS_PbS__param_1,
	.param .u32 _Z18assignWeightKerneliiiPiS_PbS__param_2,
	.param .u64 .ptr .align 1 _Z18assignWeightKerneliiiPiS_PbS__param_3,
	.param .u64 .ptr .align 1 _Z18assignWeightKerneliiiPiS_PbS__param_4,
	.param .u64 .ptr .align 1 _Z18assignWeightKerneliiiPiS_PbS__param_5,
	.param .u64 .ptr .align 1 _Z18assignWeightKerneliiiPiS_PbS__param_6
)
{
	.reg .pred 	%p<42>;
	.reg .b16 	%rs<32>;
	.reg .b32 	%r<120>;
	.reg .b64 	%rd<82>;

	ld.param.u32 	%r38, [_Z18assignWeightKerneliiiPiS_PbS__param_0];
	ld.param.u32 	%r36, [_Z18assignWeightKerneliiiPiS_PbS__param_1];
	ld.param.u32 	%r37, [_Z18assignWeightKerneliiiPiS_PbS__param_2];
	ld.param.u64 	%rd7, [_Z18assignWeightKerneliiiPiS_PbS__param_3];
	ld.param.u64 	%rd5, [_Z18assignWeightKerneliiiPiS_PbS__param_4];
	ld.param.u64 	%rd8, [_Z18assignWeightKerneliiiPiS_PbS__param_5];
	ld.param.u64 	%rd6, [_Z18assignWeightKerneliiiPiS_PbS__param_6];
	cvta.to.global.u64 	%rd1, %rd7;
	cvta.to.global.u64 	%rd2, %rd8;
	mov.u32 	%r39, %ntid.x;
	mov.u32 	%r40, %ctaid.x;
	mov.u32 	%r41, %tid.x;
	mad.lo.s32 	%r1, %r39, %r40, %r41;
	setp.ge.s32 	%p1, %r1, %r38;
	@%p1 bra 	$L__BB0_17;
	cvt.s64.s32 	%rd9, %r1;
	add.s64 	%rd3, %rd2, %rd9;
	ld.global.u8 	%rs1, [%rd3];
	setp.ne.s16 	%p2, %rs1, 0;
	@%p2 bra 	$L__BB0_17;
	cvta.to.global.u64 	%rd10, %rd5;
	mul.wide.s32 	%rd11, %r1, 4;
	add.s64 	%rd12, %rd10, %rd11;
	ld.global.u32 	%r108, [%rd12];
	ld.global.u32 	%r3, [%rd12+4];
	setp.ge.s32 	%p3, %r108, %r3;
	mov.b32 	%r119, 0;
	@%p3 bra 	$L__BB0_15;
	sub.s32 	%r4, %r3, %r108;
	and.b32  	%r5, %r4, 15;
	sub.s32 	%r45, %r108, %r3;
	setp.gt.u32 	%p4, %r45, -16;
	mov.b32 	%r119, 0;
	@%p4 bra 	$L__BB0_6;
	and.b32  	%r47, %r4, -16;
	neg.s32 	%r104, %r47;
	add.s64 	%rd4, %rd1, 32;
	mov.b32 	%r119, 0;
$L__BB0_5:
	.pragma "nounroll";
	mul.wide.s32 	%rd13, %r108, 4;
	add.s64 	%rd14, %rd4, %rd13;
	ld.global.s32 	%rd15, [%rd14+-32];
	add.s64 	%rd16, %rd2, %rd15;
	ld.global.u8 	%rs2, [%rd16];
	setp.eq.s16 	%p5, %rs2, 0;
	selp.u32 	%r48, 1, 0, %p5;
	add.s32 	%r49, %r119, %r48;
	ld.global.s32 	%rd17, [%rd14+-28];
	add.s64 	%rd18, %rd2, %rd17;
	ld.global.u8 	%rs3, [%rd18];
	setp.eq.s16 	%p6, %rs3, 0;
	selp.u32 	%r50, 1, 0, %p6;
	add.s32 	%r51, %r49, %r50;
	ld.global.s32 	%rd19, [%rd14+-24];
	add.s64 	%rd20, %rd2, %rd19;
	ld.global.u8 	%rs4, [%rd20];
	setp.eq.s16 	%p7, %rs4, 0;
	selp.u32 	%r52, 1, 0, %p7;
	add.s32 	%r53, %r51, %r52;
	ld.global.s32 	%rd21, [%rd14+-20];
	add.s64 	%rd22, %rd2, %rd21;
	ld.global.u8 	%rs5, [%rd22];
	setp.eq.s16 	%p8, %rs5, 0;
	selp.u32 	%r54, 1, 0, %p8;
	add.s32 	%r55, %r53, %r54;
	ld.global.s32 	%rd23, [%rd14+-16];
	add.s64 	%rd24, %rd2, %rd23;
	ld.global.u8 	%rs6, [%rd24];
	setp.eq.s16 	%p9, %rs6, 0;
	selp.u32 	%r56, 1, 0, %p9;
	add.s32 	%r57, %r55, %r56;
	ld.global.s32 	%rd25, [%rd14+-12];
	add.s64 	%rd26, %rd2, %rd25;
	ld.global.u8 	%rs7, [%rd26];
	setp.eq.s16 	%p10, %rs7, 0;
	selp.u32 	%r58, 1, 0, %p10;
	add.s32 	%r59, %r57, %r58;
	ld.global.s32 	%rd27, [%rd14+-8];
	add.s64 	%rd28, %rd2, %rd27;
	ld.global.u8 	%rs8, [%rd28];
	setp.eq.s16 	%p11, %rs8, 0;
	selp.u32 	%r60, 1, 0, %p11;
	add.s32 	%r61, %r59, %r60;
	ld.global.s32 	%rd29, [%rd14+-4];
	add.s64 	%rd30, %rd2, %rd29;
	ld.global.u8 	%rs9, [%rd30];
	setp.eq.s16 	%p12, %rs9, 0;
	selp.u32 	%r62, 1, 0, %p12;
	add.s32 	%r63, %r61, %r62;
	ld.global.s32 	%rd31, [%rd14];
	add.s64 	%rd32, %rd2, %rd31;
	ld.global.u8 	%rs10, [%rd32];
	setp.eq.s16 	%p13, %rs10, 0;
	selp.u32 	%r64, 1, 0, %p13;
	add.s32 	%r65, %r63, %r64;
	ld.global.s32 	%rd33, [%rd14+4];
	add.s64 	%rd34, %rd2, %rd33;
	ld.global.u8 	%rs11, [%rd34];
	setp.eq.s16 	%p14, %rs11, 0;
	selp.u32 	%r66, 1, 0, %p14;
	add.s32 	%r67, %r65, %r66;
	ld.global.s32 	%rd35, [%rd14+8];
	add.s64 	%rd36, %rd2, %rd35;
	ld.global.u8 	%rs12, [%rd36];
	setp.eq.s16 	%p15, %rs12, 0;
	selp.u32 	%r68, 1, 0, %p15;
	add.s32 	%r69, %r67, %r68;
	ld.global.s32 	%rd37, [%rd14+12];
	add.s64 	%rd38, %rd2, %rd37;
	ld.global.u8 	%rs13, [%rd38];
	setp.eq.s16 	%p16, %rs13, 0;
	selp.u32 	%r70, 1, 0, %p16;
	add.s32 	%r71, %r69, %r70;
	ld.global.s32 	%rd39, [%rd14+16];
	add.s64 	%rd40, %rd2, %rd39;
	ld.global.u8 	%rs14, [%rd40];
	setp.eq.s16 	%p17, %rs14, 0;
	selp.u32 	%r72, 1, 0, %p17;
	add.s32 	%r73, %r71, %r72;
	ld.global.s32 	%rd41, [%rd14+20];
	add.s64 	%rd42, %rd2, %rd41;
	ld.global.u8 	%rs15, [%rd42];
	setp.eq.s16 	%p18, %rs15, 0;
	selp.u32 	%r74, 1, 0, %p18;
	add.s32 	%r75, %r73, %r74;
	ld.global.s32 	%rd43, [%rd14+24];
	add.s64 	%rd44, %rd2, %rd43;
	ld.global.u8 	%rs16, [%rd44];
	setp.eq.s16 	%p19, %rs16, 0;
	selp.u32 	%r76, 1, 0, %p19;
	add.s32 	%r77, %r75, %r76;
	ld.global.s32 	%rd45, [%rd14+28];
	add.s64 	%rd46, %rd2, %rd45;
	ld.global.u8 	%rs17, [%rd46];
	setp.eq.s16 	%p20, %rs17, 0;
	selp.u32 	%r78, 1, 0, %p20;
	add.s32 	%r119, %r77, %r78;
	add.s32 	%r108, %r108, 16;
	add.s32 	%r104, %r104, 16;
	setp.ne.s32 	%p21, %r104, 0;
	@%p21 bra 	$L__BB0_5;
$L__BB0_6:
	setp.eq.s32 	%p22, %r5, 0;
	@%p22 bra 	$L__BB0_15;
	and.b32  	%r16, %r4, 7;
	setp.lt.u32 	%p23, %r5, 8;
	@%p23 bra 	$L__BB0_9;
	mul.wide.s32 	%rd47, %r108, 4;
	add.s64 	%rd48, %rd1, %rd47;
	ld.global.s32 	%rd49, [%rd48];
	add.s64 	%rd50, %rd2, %rd49;
	ld.global.u8 	%rs18, [%rd50];
	setp.eq.s16 	%p24, %rs18, 0;
	selp.u32 	%r80, 1, 0, %p24;
	add.s32 	%r81, %r119, %r80;
	ld.global.s32 	%rd51, [%rd48+4];
	add.s64 	%rd52, %rd2, %rd51;
	ld.global.u8 	%rs19, [%rd52];
	setp.eq.s16 	%p25, %rs19, 0;
	selp.u32 	%r82, 1, 0, %p25;
	add.s32 	%r83, %r81, %r82;
	ld.global.s32 	%rd53, [%rd48+8];
	add.s64 	%rd54, %rd2, %rd53;
	ld.global.u8 	%rs20, [%rd54];
	setp.eq.s16 	%p26, %rs20, 0;
	selp.u32 	%r84, 1, 0, %p26;
	add.s32 	%r85, %r83, %r84;
	ld.global.s32 	%rd55, [%rd48+12];
	add.s64 	%rd56, %rd2, %rd55;
	ld.global.u8 	%rs21, [%rd56];
	setp.eq.s16 	%p27, %rs21, 0;
	selp.u32 	%r86, 1, 0, %p27;
	add.s32 	%r87, %r85, %r86;
	ld.global.s32 	%rd57, [%rd48+16];
	add.s64 	%rd58, %rd2, %rd57;
	ld.global.u8 	%rs22, [%rd58];
	setp.eq.s16 	%p28, %rs22, 0;
	selp.u32 	%r88, 1, 0, %p28;
	add.s32 	%r89, %r87, %r88;
	ld.global.s32 	%rd59, [%rd48+20];
	add.s64 	%rd60, %rd2, %rd59;
	ld.global.u8 	%rs23, [%rd60];
	setp.eq.s16 	%p29, %rs23, 0;
	selp.u32 	%r90, 1, 0, %p29;
	add.s32 	%r91, %r89, %r90;
	ld.global.s32 	%rd61, [%rd48+24];
	add.s64 	%rd62, %rd2, %rd61;
	ld.global.u8 	%rs24, [%rd62];
	setp.eq.s16 	%p30, %rs24, 0;
	selp.u32 	%r92, 1, 0, %p30;
	add.s32 	%r93, %r91, %r92;
	ld.global.s32 	%rd63, [%rd48+28];
	add.s64 	%rd64, %rd2, %rd63;
	ld.global.u8 	%rs25, [%rd64];
	setp.eq.s16 	%p31, %rs25, 0;
	selp.u32 	%r94, 1, 0, %p31;
	add.s32 	%r119, %r93, %r94;
	add.s32 	%r108, %r108, 8;
$L__BB0_9:
	setp.eq.s32 	%p32, %r16, 0;
	@%p32 bra 	$L__BB0_15;
	and.b32  	%r22, %r4, 3;
	setp.lt.u32 	%p33, %r16, 4;
	@%p33 bra 	$L__BB0_12;
	mul.wide.s32 	%rd65, %r108, 4;
	add.s64 	%rd66, %rd1, %rd65;
	ld.global.s32 	%rd67, [%rd66];
	add.s64 	%rd68, %rd2, %rd67;
	ld.global.u8 	%rs26, [%rd68];
	setp.eq.s16 	%p34, %rs26, 0;
	selp.u32 	%r96, 1, 0, %p34;
	add.s32 	%r97, %r119, %r96;
	ld.global.s32 	%rd69, [%rd66+4];
	add.s64 	%rd70, %rd2, %rd69;
	ld.global.u8 	%rs27, [%rd70];
	setp.eq.s16 	%p35, %rs27, 0;
	selp.u32 	%r98, 1, 0, %p35;
	add.s32 	%r99, %r97, %r98;
	ld.global.s32 	%rd71, [%rd66+8];
	add.s64 	%rd72, %rd2, %rd71;
	ld.global.u8 	%rs28, [%rd72];
	setp.eq.s16 	%p36, %rs28, 0;
	selp.u32 	%r100, 1, 0, %p36;
	add.s32 	%r101, %r99, %r100;
	ld.global.s32 	%rd73, [%rd66+12];
	add.s64 	%rd74, %rd2, %rd73;
	ld.global.u8 	%rs29, [%rd74];
	setp.eq.s16 	%p37, %rs29, 0;
	selp.u32 	%r102, 1, 0, %p37;
	add.s32 	%r119, %r101, %r102;
	add.s32 	%r108, %r108, 4;
$L__BB0_12:
	setp.eq.s32 	%p38, %r22, 0;
	@%p38 bra 	$L__BB0_15;
	neg.s32 	%r116, %r22;
$L__BB0_14:
	.pragma "nounroll";
	mul.wide.s32 	%rd75, %r108, 4;
	add.s64 	%rd76, %rd1, %rd75;
	ld.global.s32 	%rd77, [%rd76];
	add.s64 	%rd78, %rd2, %rd77;
	ld.global.u8 	%rs30, [%rd78];
	setp.eq.s16 	%p39, %rs30, 0;
	selp.u32 	%r103, 1, 0, %p39;
	add.s32 	%r119, %r119, %r103;
	add.s32 	%r108, %r108, 1;
	add.s32 	%r116, %r116, 1;
	setp.ne.s32 	%p40, %r116, 0;
	@%p40 bra 	$L__BB0_14;
$L__BB0_15:
	bar.sync 	0;
	setp.gt.s32 	%p41, %r119, %r36;
	@%p41 bra 	$L__BB0_17;
	mov.b16 	%rs31, 1;
	st.global.u8 	[%rd3], %rs31;
	cvta.to.global.u64 	%rd79, %rd6;
	add.s64 	%rd81, %rd79, %rd11;
	st.global.u32 	[%rd81], %r37;
$L__BB0_17:
	ret;

}
	// .globl	_Z16initializeRemColPbPii
.visible .entry _Z16initializeRemColPbPii(
	.param .u64 .ptr .align 1 _Z16initializeRemColPbPii_param_0,
	.param .u64 .ptr .align 1 _Z16initializeRemColPbPii_param_1,
	.param .u32 _Z16initializeRemColPbPii_param_2
)
{
	.reg .pred 	%p<2>;
	.reg .b16 	%rs<2>;
	.reg .b32 	%r<7>;
	.reg .b64 	%rd<9>;

	ld.param.u64 	%rd1, [_Z16initializeRemColPbPii_param_0];
	ld.param.u64 	%rd2, [_Z16initializeRemColPbPii_param_1];
	ld.param.u32 	%r2, [_Z16initializeRemColPbPii_param_2];
	mov.u32 	%r3, %ntid.x;
	mov.u32 	%r4, %ctaid.x;
	mov.u32 	%r5, %tid.x;
	mad.lo.s32 	%r1, %r3, %r4, %r5;
	setp.ge.s32 	%p1, %r1, %r2;
	@%p1 bra 	$L__BB1_2;
	cvta.to.global.u64 	%rd3, %rd1;
	cvta.to.global.u64 	%rd4, %rd2;
	cvt.s64.s32 	%rd5, %r1;
	add.s64 	%rd6, %rd3, %rd5;
	mov.b16 	%rs1, 1;
	st.global.u8 	[%rd6], %rs1;
	mul.wide.s32 	%rd7, %r1, 4;
	add.s64 	%rd8, %rd4, %rd7;
	mov.b32 	%r6, 0;
	st.global.u32 	[%rd8], %r6;
$L__BB1_2:
	ret;

}
	// .globl	_Z8colorSetPiS_S_PbS_ii
.visible .entry _Z8colorSetPiS_S_PbS_ii(
	.param .u64 .ptr .align 1 _Z8colorSetPiS_S_PbS_ii_param_0,
	.param .u64 .ptr .align 1 _Z8colorSetPiS_S_PbS_ii_param_1,
	.param .u64 .ptr .align 1 _Z8colorSetPiS_S_PbS_ii_param_2,
	.param .u64 .ptr .align 1 _Z8colorSetPiS_S_PbS_ii_param_3,
	.param .u64 .ptr .align 1 _Z8colorSetPiS_S_PbS_ii_param_4,
	.param .u32 _Z8colorSetPiS_S_PbS_ii_param_5,
	.param .u32 _Z8colorSetPiS_S_PbS_ii_param_6
)
{
	.reg .pred 	%p<24>;
	.reg .b16 	%rs<10>;
	.reg .b32 	%r<49>;
	.reg .b64 	%rd<49>;

	ld.param.u64 	%rd16, [_Z8colorSetPiS_S_PbS_ii_param_0];
	ld.param.u64 	%rd15, [_Z8colorSetPiS_S_PbS_ii_param_1];
	ld.param.u64 	%rd17, [_Z8colorSetPiS_S_PbS_ii_param_2];
	ld.param.u64 	%rd18, [_Z8colorSetPiS_S_PbS_ii_param_3];
	ld.param.u64 	%rd19, [_Z8colorSetPiS_S_PbS_ii_param_4];
	ld.param.u32 	%r32, [_Z8colorSetPiS_S_PbS_ii_param_5];
	ld.param.u32 	%r31, [_Z8colorSetPiS_S_PbS_ii_param_6];
	cvta.to.global.u64 	%rd1, %rd17;
	cvta.to.global.u64 	%rd2, %rd16;
	cvta.to.global.u64 	%rd3, %rd19;
	cvta.to.global.u64 	%rd4, %rd18;
	mov.u32 	%r33, %ntid.x;
	mov.u32 	%r34, %ctaid.x;
	mov.u32 	%r35, %tid.x;
	mad.lo.s32 	%r1, %r33, %r34, %r35;
	setp.ge.s32 	%p1, %r1, %r32;
	@%p1 bra 	$L__BB2_28;
	cvt.s64.s32 	%rd20, %r1;
	add.s64 	%rd5, %rd4, %rd20;
	ld.global.u8 	%rs1, [%rd5];
	setp.eq.s16 	%p2, %rs1, 0;
	@%p2 bra 	$L__BB2_28;
	cvta.to.global.u64 	%rd21, %rd15;
	mul.wide.s32 	%rd22, %r1, 4;
	add.s64 	%rd6, %rd21, %rd22;
	ld.global.u32 	%r41, [%rd6];
	ld.global.u32 	%r3, [%rd6+4];
	setp.ge.s32 	%p3, %r41, %r3;
	@%p3 bra 	$L__BB2_8;
	add.s64 	%rd7, %rd1, %rd22;
$L__BB2_4:
	mul.wide.s32 	%rd24, %r41, 4;
	add.s64 	%rd25, %rd2, %rd24;
	ld.global.u32 	%r5, [%rd25];
	cvt.s64.s32 	%rd26, %r5;
	add.s64 	%rd27, %rd4, %rd26;
	ld.global.u8 	%rs2, [%rd27];
	setp.eq.s16 	%p4, %rs2, 0;
	@%p4 bra 	$L__BB2_7;
	mul.wide.s32 	%rd28, %r5, 4;
	add.s64 	%rd29, %rd1, %rd28;
	ld.global.u32 	%r6, [%rd29];
	ld.global.u32 	%r7, [%rd7];
	setp.gt.s32 	%p5, %r6, %r7;
	@%p5 bra 	$L__BB2_28;
	setp.eq.s32 	%p6, %r6, %r7;
	setp.gt.s32 	%p7, %r5, %r1;
	and.pred  	%p8, %p7, %p6;
	@%p8 bra 	$L__BB2_28;
$L__BB2_7:
	add.s32 	%r41, %r41, 1;
	setp.lt.s32 	%p9, %r41, %r3;
	@%p9 bra 	$L__BB2_4;
$L__BB2_8:
	mov.b16 	%rs3, 0;
	st.global.u8 	[%rd5], %rs3;
	add.s32 	%r9, %r31, 2;
	cvt.s64.s32 	%rd30, %r9;
	{ // callseq 0, 0
	.param .b64 param0;
	st.param.b64 	[param0], %rd30;
	.param .b64 retval0;
	call.uni (retval0), 
	malloc, 
	(
	param0
	);
	ld.param.b64 	%rd31, [retval0];
	} // callseq 0
	setp.lt.s32 	%p10, %r31, -1;
	@%p10 bra 	$L__BB2_21;
	max.s32 	%r10, %r9, 1;
	and.b32  	%r11, %r10, 15;
	setp.lt.s32 	%p11, %r9, 16;
	mov.b32 	%r44, 0;
	@%p11 bra 	$L__BB2_12;
	and.b32  	%r44, %r10, 2147483632;
	neg.s32 	%r42, %r44;
	add.s64 	%rd47, %rd31, 7;
$L__BB2_11:
	.pragma "nounroll";
	mov.b16 	%rs4, 0;
	st.u8 	[%rd47+-7], %rs4;
	st.u8 	[%rd47+-6], %rs4;
	st.u8 	[%rd47+-5], %rs4;
	st.u8 	[%rd47+-4], %rs4;
	st.u8 	[%rd47+-3], %rs4;
	st.u8 	[%rd47+-2], %rs4;
	st.u8 	[%rd47+-1], %rs4;
	st.u8 	[%rd47], %rs4;
	st.u8 	[%rd47+1], %rs4;
	st.u8 	[%rd47+2], %rs4;
	st.u8 	[%rd47+3], %rs4;
	st.u8 	[%rd47+4], %rs4;
	st.u8 	[%rd47+5], %rs4;
	st.u8 	[%rd47+6], %rs4;
	st.u8 	[%rd47+7], %rs4;
	st.u8 	[%rd47+8], %rs4;
	add.s32 	%r42, %r42, 16;
	add.s64 	%rd47, %rd47, 16;
	setp.ne.s32 	%p12, %r42, 0;
	@%p12 bra 	$L__BB2_11;
$L__BB2_12:
	setp.eq.s32 	%p13, %r11, 0;
	@%p13 bra 	$L__BB2_21;
	and.b32  	%r17, %r10, 7;
	setp.lt.u32 	%p14, %r11, 8;
	@%p14 bra 	$L__BB2_15;
	cvt.u64.u32 	%rd32, %r44;
	add.s64 	%rd33, %rd31, %rd32;
	mov.b16 	%rs5, 0;
	st.u8 	[%rd33], %rs5;
	st.u8 	[%rd33+1], %rs5;
	st.u8 	[%rd33+2], %rs5;
	st.u8 	[%rd33+3], %rs5;
	st.u8 	[%rd33+4], %rs5;
	st.u8 	[%rd33+5], %rs5;
	st.u8 	[%rd33+6], %rs5;
	st.u8 	[%rd33+7], %rs5;
	add.s32 	%r44, %r44, 8;
$L__BB2_15:
	setp.eq.s32 	%p15, %r17, 0;
	@%p15 bra 	$L__BB2_21;
	and.b32  	%r20, %r10, 3;
	setp.lt.u32 	%p16, %r17, 4;
	@%p16 bra 	$L__BB2_18;
	cvt.u64.u32 	%rd34, %r44;
	add.s64 	%rd35, %rd31, %rd34;
	mov.b16 	%rs6, 0;
	st.u8 	[%rd35], %rs6;
	st.u8 	[%rd35+1], %rs6;
	st.u8 	[%rd35+2], %rs6;
	st.u8 	[%rd35+3], %rs6;
	add.s32 	%r44, %r44, 4;
$L__BB2_18:
	setp.eq.s32 	%p17, %r20, 0;
	@%p17 bra 	$L__BB2_21;
	cvt.u64.u32 	%rd36, %r44;
	add.s64 	%rd48, %rd31, %rd36;
	neg.s32 	%r46, %r20;
$L__BB2_20:
	.pragma "nounroll";
	mov.b16 	%rs7, 0;
	st.u8 	[%rd48], %rs7;
	add.s64 	%rd48, %rd48, 1;
	add.s32 	%r46, %r46, 1;
	setp.ne.s32 	%p18, %r46, 0;
	@%p18 bra 	$L__BB2_20;
$L__BB2_21:
	ld.global.u32 	%r47, [%rd6];
	ld.global.u32 	%r37, [%rd6+4];
	setp.ge.s32 	%p19, %r47, %r37;
	@%p19 bra 	$L__BB2_22;
	bra.uni 	$L__BB2_29;
$L__BB2_22:
	setp.lt.s32 	%p21, %r31, 0;
	@%p21 bra 	$L__BB2_27;
	mov.b32 	%r48, 1;
$L__BB2_24:
	cvt.u64.u32 	%rd43, %r48;
	add.s64 	%rd44, %rd31, %rd43;
	ld.u8 	%rs9, [%rd44];
	setp.ne.s16 	%p22, %rs9, 0;
	@%p22 bra 	$L__BB2_26;
	add.s64 	%rd46, %rd3, %rd22;
	st.global.u32 	[%rd46], %r48;
	{ // callseq 1, 0
	.param .b64 param0;
	st.param.b64 	[param0], %rd31;
	call.uni 
	free, 
	(
	param0
	);
	} // callseq 1
	bra.uni 	$L__BB2_28;
$L__BB2_26:
	add.s32 	%r48, %r48, 1;
	setp.ne.s32 	%p23, %r48, %r9;
	@%p23 bra 	$L__BB2_24;
$L__BB2_27:
	{ // callseq 2, 0
	.param .b64 param0;
	st.param.b64 	[param0], %rd31;
	call.uni 
	free, 
	(
	param0
	);
	} // callseq 2
$L__BB2_28:
	ret;
$L__BB2_29:
	mul.wide.s32 	%rd37, %r47, 4;
	add.s64 	%rd38, %rd2, %rd37;
	ld.global.u32 	%r38, [%rd38];
	mul.wide.s32 	%rd39, %r38, 4;
	add.s64 	%rd40, %rd3, %rd39;
	ld.global.s32 	%rd41, [%rd40];
	add.s64 	%rd42, %rd31, %rd41;
	mov.b16 	%rs8, 1;
	st.u8 	[%rd42], %rs8;
	add.s32 	%r47, %r47, 1;
	ld.global.u32 	%r39, [%rd6+4];
	setp.lt.s32 	%p20, %r47, %r39;
	@%p20 bra 	$L__BB2_29;
	bra.uni 	$L__BB2_22;

}


// ===== COMPILED SASS (sm_100) =====

	.target	sm_100

	.elftype	@"ET_EXEC"


//--------------------- .note.nv.tkinfo           --------------------------
	.section	.note.nv.tkinfo,"",@"SHT_NOTE"
	.sectionflags	@"SHF_NOTE_NV_TKINFO"
	.tkinfo
        /*0018*/ 	.word	0x00000002
        /*0030*/ 	.string	""
        /*0030*/ 	.string	"ptxas"
        /*0030*/ 	.string	"Cuda compilation tools, release 13.0, V13.0.88"
        /*0030*/ 	.string	"Build cuda_13.0.r13.0/compiler.36424714_0"
        /*0030*/ 	.string	"-arch sm_100 -m 64 "



//--------------------- .note.nv.cuinfo           --------------------------
	.section	.note.nv.cuinfo,"",@"SHT_NOTE"
	.sectionflags	@"SHF_NOTE_NV_CUINFO"
        /*0018*/ 	.short	0x0002
        /*001a*/ 	.short	0x0064
        /*001c*/ 	.short	0x0082
	.zero		2


//--------------------- .nv.info                  --------------------------
	.section	.nv.info,"",@"SHT_CUDA_INFO"
	.align	4


	//----- nvinfo : EIATTR_REGCOUNT
	.align		4
        /*0000*/ 	.byte	0x04, 0x2f
        /*0002*/ 	.short	(.L_1 - .L_0)
	.align		4
.L_0:
        /*0004*/ 	.word	index@(_Z18assignWeightKerneliiiPiS_PbS_)
        /*0008*/ 	.word	0x00000020


	//----- nvinfo : EIATTR_FRAME_SIZE
	.align		4
.L_1:
        /*000c*/ 	.byte	0x04, 0x11
        /*000e*/ 	.short	(.L_3 - .L_2)
	.align		4
.L_2:
        /*0010*/ 	.word	index@(_Z18assignWeightKerneliiiPiS_PbS_)
        /*0014*/ 	.word	0x00000000


	//----- nvinfo : EIATTR_REGCOUNT
	.align		4
.L_3:
        /*0018*/ 	.byte	0x04, 0x2f
        /*001a*/ 	.short	(.L_5 - .L_4)
	.align		4
.L_4:
        /*001c*/ 	.word	index@(_Z16initializeRemColPbPii)
        /*0020*/ 	.word	0x0000000a


	//----- nvinfo : EIATTR_FRAME_SIZE
	.align		4
.L_5:
        /*0024*/ 	.byte	0x04, 0x11
        /*0026*/ 	.short	(.L_7 - .L_6)
	.align		4
.L_6:
        /*0028*/ 	.word	index@(_Z16initializeRemColPbPii)
        /*002c*/ 	.word	0x00000000


	//----- nvinfo : EIATTR_REGCOUNT
	.align		4
.L_7:
        /*0030*/ 	.byte	0x04, 0x2f
        /*0032*/ 	.short	(.L_9 - .L_8)
	.align		4
.L_8:
        /*0034*/ 	.word	index@(_Z8colorSetPiS_S_PbS_ii)
        /*0038*/ 	.word	0x00000018


	//----- nvinfo : EIATTR_FRAME_SIZE
	.align		4
.L_9:
        /*003c*/ 	.byte	0x04, 0x11
        /*003e*/ 	.short	(.L_11 - .L_10)
	.align		4
.L_10:
        /*0040*/ 	.word	index@(_Z8colorSetPiS_S_PbS_ii)
        /*0044*/ 	.word	0x00000000


	//----- nvinfo : EIATTR_MIN_STACK_SIZE
	.align		4
.L_11:
        /*0048*/ 	.byte	0x04, 0x12
        /*004a*/ 	.short	(.L_13 - .L_12)
	.align		4
.L_12:
        /*004c*/ 	.word	index@(_Z8colorSetPiS_S_PbS_ii)
        /*0050*/ 	.word	0x00000000


	//----- nvinfo : EIATTR_MIN_STACK_SIZE
	.align		4
.L_13:
        /*0054*/ 	.byte	0x04, 0x12
        /*0056*/ 	.short	(.L_15 - .L_14)
	.align		4
.L_14:
        /*0058*/ 	.word	index@(_Z16initializeRemColPbPii)
        /*005c*/ 	.word	0x00000000


	//----- nvinfo : EIATTR_MIN_STACK_SIZE
	.align		4
.L_15:
        /*0060*/ 	.byte	0x04, 0x12
        /*0062*/ 	.short	(.L_17 - .L_16)
	.align		4
.L_16:
        /*0064*/ 	.word	index@(_Z18assignWeightKerneliiiPiS_PbS_)
        /*0068*/ 	.word	0x00000000
.L_17:


//--------------------- .nv.compat                --------------------------
	.section	.nv.compat,"",@"SHT_CUDA_COMPAT_INFO"
	.align	4
        /*0000*/ 	.byte	0x02, 0x09, 0x00, 0x00, 0x02, 0x02, 0x01, 0x00, 0x02, 0x05, 0x05, 0x00, 0x03, 0x07, 0x01, 0x01
        /*0010*/ 	.byte	0x02, 0x03, 0x00, 0x00, 0x02, 0x06, 0x01, 0x00, 0x04, 0x0b, 0x08, 0x00, 0x09, 0x00, 0x00, 0x00
        /*0020*/ 	.byte	0x00, 0x00, 0x00, 0x00


//--------------------- .nv.info._Z8colorSetPiS_S_PbS_ii --------------------------
	.section	.nv.info._Z8colorSetPiS_S_PbS_ii,"",@"SHT_CUDA_INFO"
	.sectionflags	@""
	.align	4


	//----- nvinfo : EIATTR_CUDA_API_VERSION
	.align		4
        /*0000*/ 	.byte	0x04, 0x37
        /*0002*/ 	.short	(.L_19 - .L_18)
.L_18:
        /*0004*/ 	.word	0x00000082


	//----- nvinfo : EIATTR_KPARAM_INFO
	.align		4
.L_19:
        /*0008*/ 	.byte	0x04, 0x17
        /*000a*/ 	.short	(.L_21 - .L_20)
.L_20:
        /*000c*/ 	.word	0x00000000
        /*0010*/ 	.short	0x0006
        /*0012*/ 	.short	0x002c
        /*0014*/ 	.byte	0x00, 0xf0, 0x11, 0x00


	//----- nvinfo : EIATTR_KPARAM_INFO
	.align		4
.L_21:
        /*0018*/ 	.byte	0x04, 0x17
        /*001a*/ 	.short	(.L_23 - .L_22)
.L_22:
        /*001c*/ 	.word	0x00000000
        /*0020*/ 	.short	0x0005
        /*0022*/ 	.short	0x0028
        /*0024*/ 	.byte	0x00, 0xf0, 0x11, 0x00


	//----- nvinfo : EIATTR_KPARAM_INFO
	.align		4
.L_23:
        /*0028*/ 	.byte	0x04, 0x17
        /*002a*/ 	.short	(.L_25 - .L_24)
.L_24:
        /*002c*/ 	.word	0x00000000
        /*0030*/ 	.short	0x0004
        /*0032*/ 	.short	0x0020
        /*0034*/ 	.byte	0x00, 0xf5, 0x21, 0x00


	//----- nvinfo : EIATTR_KPARAM_INFO
	.align		4
.L_25:
        /*0038*/ 	.byte	0x04, 0x17
        /*003a*/ 	.short	(.L_27 - .L_26)
.L_26:
        /*003c*/ 	.word	0x00000000
        /*0040*/ 	.short	0x0003
        /*0042*/ 	.short	0x0018
        /*0044*/ 	.byte	0x00, 0xf5, 0x21, 0x00


	//----- nvinfo : EIATTR_KPARAM_INFO
	.align		4
.L_27:
        /*0048*/ 	.byte	0x04, 0x17
        /*004a*/ 	.short	(.L_29 - .L_28)
.L_28:
        /*004c*/ 	.word	0x00000000
        /*0050*/ 	.short	0x0002
        /*0052*/ 	.short	0x0010
        /*0054*/ 	.byte	0x00, 0xf5, 0x21, 0x00


	//----- nvinfo : EIATTR_KPARAM_INFO
	.align		4
.L_29:
        /*0058*/ 	.byte	0x04, 0x17
        /*005a*/ 	.short	(.L_31 - .L_30)
.L_30:
        /*005c*/ 	.word	0x00000000
        /*0060*/ 	.short	0x0001
        /*0062*/ 	.short	0x0008
        /*0064*/ 	.byte	0x00, 0xf5, 0x21, 0x00


	//----- nvinfo : EIATTR_KPARAM_INFO
	.align		4
.L_31:
        /*0068*/ 	.byte	0x04, 0x17
        /*006a*/ 	.short	(.L_33 - .L_32)
.L_32:
        /*006c*/ 	.word	0x00000000
        /*0070*/ 	.short	0x0000
        /*0072*/ 	.short	0x0000
        /*0074*/ 	.byte	0x00, 0xf5, 0x21, 0x00


	//----- nvinfo : EIATTR_SPARSE_MMA_MASK
	.align		4
.L_33:
        /*0078*/ 	.byte	0x03, 0x50
        /*007a*/ 	.short	0x0000


	//----- nvinfo : EIATTR_MAXREG_COUNT
	.align		4
        /*007c*/ 	.byte	0x03, 0x1b
        /*007e*/ 	.short	0x00ff


	//----- nvinfo : EIATTR_EXTERNS
	.align		4
        /*0080*/ 	.byte	0x04, 0x0f
        /*0082*/ 	.short	(.L_35 - .L_34)


	//   ....[0]....
	.align		4
.L_34:
        /*0084*/ 	.word	index@(malloc)


	//   ....[1]....
	.align		4
        /*0088*/ 	.word	index@(free)


	//----- nvinfo : EIATTR_MERCURY_ISA_VERSION
	.align		4
.L_35:
        /*008c*/ 	.byte	0x03, 0x5f
        /*008e*/ 	.short	0x0101


	//----- nvinfo : EIATTR_VRC_CTA_INIT_COUNT
	.align		4
        /*0090*/ 	.byte	0x02, 0x4a
	.zero		1
	.zero		1


	//----- nvinfo : EIATTR_SYSCALL_OFFSETS
	.align		4
        /*0094*/ 	.byte	0x04, 0x46
        /*0096*/ 	.short	(.L_37 - .L_36)


	//   ....[0]....
.L_36:
        /*0098*/ 	.word	0x00000380


	//   ....[1]....
        /*009c*/ 	.word	0x00000ad0


	//   ....[2]....
        /*00a0*/ 	.word	0x00000b60


	//----- nvinfo : EIATTR_EXIT_INSTR_OFFSETS
	.align		4
.L_37:
        /*00a4*/ 	.byte	0x04, 0x1c
        /*00a6*/ 	.short	(.L_39 - .L_38)


	//   ....[0]....
.L_38:
        /*00a8*/ 	.word	0x00000070


	//   ....[1]....
        /*00ac*/ 	.word	0x000000e0


	//   ....[2]....
        /*00b0*/ 	.word	0x00000290


	//   ....[3]....
        /*00b4*/ 	.word	0x000002c0


	//   ....[4]....
        /*00b8*/ 	.word	0x00000ae0


	//   ....[5]....
        /*00bc*/ 	.word	0x00000b70


	//----- nvinfo : EIATTR_CRS_STACK_SIZE
	.align		4
.L_39:
        /*00c0*/ 	.byte	0x04, 0x1e
        /*00c2*/ 	.short	(.L_41 - .L_40)
.L_40:
        /*00c4*/ 	.word	0x00000000


	//----- nvinfo : EIATTR_CBANK_PARAM_SIZE
	.align		4
.L_41:
        /*00c8*/ 	.byte	0x03, 0x19
        /*00ca*/ 	.short	0x0030


	//----- nvinfo : EIATTR_PARAM_CBANK
	.align		4
        /*00cc*/ 	.byte	0x04, 0x0a
        /*00ce*/ 	.short	(.L_43 - .L_42)
	.align		4
.L_42:
        /*00d0*/ 	.word	index@(.nv.constant0._Z8colorSetPiS_S_PbS_ii)
        /*00d4*/ 	.short	0x0380
        /*00d6*/ 	.short	0x0030


	//----- nvinfo : EIATTR_SW_WAR
	.align		4
.L_43:
        /*00d8*/ 	.byte	0x04, 0x36
        /*00da*/ 	.short	(.L_45 - .L_44)
.L_44:
        /*00dc*/ 	.word	0x00000008
.L_45:


//--------------------- .nv.info._Z16initializeRemColPbPii --------------------------
	.section	.nv.info._Z16initializeRemColPbPii,"",@"SHT_CUDA_INFO"
	.sectionflags	@""
	.align	4


	//----- nvinfo : EIATTR_CUDA_API_VERSION
	.align		4
        /*0000*/ 	.byte	0x04, 0x37
        /*0002*/ 	.short	(.L_47 - .L_46)
.L_46:
        /*0004*/ 	.word	0x00000082


	//----- nvinfo : EIATTR_KPARAM_INFO
	.align		4
.L_47:
        /*0008*/ 	.byte	0x04, 0x17
        /*000a*/ 	.short	(.L_49 - .L_48)
.L_48:
        /*000c*/ 	.word	0x00000000
        /*0010*/ 	.short	0x0002
        /*0012*/ 	.short	0x0010
        /*0014*/ 	.byte	0x00, 0xf0, 0x11, 0x00


	//----- nvinfo : EIATTR_KPARAM_INFO
	.align		4
.L_49:
        /*0018*/ 	.byte	0x04, 0x17
        /*001a*/ 	.short	(.L_51 - .L_50)
.L_50:
        /*001c*/ 	.word	0x00000000
        /*0020*/ 	.short	0x0001
        /*0022*/ 	.short	0x0008
        /*0024*/ 	.byte	0x00, 0xf5, 0x21, 0x00


	//----- nvinfo : EIATTR_KPARAM_INFO
	.align		4
.L_51:
        /*0028*/ 	.byte	0x04, 0x17
        /*002a*/ 	.short	(.L_53 - .L_52)
.L_52:
        /*002c*/ 	.word	0x00000000
        /*0030*/ 	.short	0x0000
        /*0032*/ 	.short	0x0000
        /*0034*/ 	.byte	0x00, 0xf5, 0x21, 0x00


	//----- nvinfo : EIATTR_SPARSE_MMA_MASK
	.align		4
.L_53:
        /*0038*/ 	.byte	0x03, 0x50
        /*003a*/ 	.short	0x0000


	//----- nvinfo : EIATTR_MAXREG_COUNT
	.align		4
        /*003c*/ 	.byte	0x03, 0x1b
        /*003e*/ 	.short	0x00ff


	//----- nvinfo : EIATTR_MERCURY_ISA_VERSION
	.align		4
        /*0040*/ 	.byte	0x03, 0x5f
        /*0042*/ 	.short	0x0101


	//----- nvinfo : EIATTR_VRC_CTA_INIT_COUNT
	.align		4
        /*0044*/ 	.byte	0x02, 0x4a
	.zero		1
	.zero		1


	//----- nvinfo : EIATTR_EXIT_INSTR_OFFSETS
	.align		4
        /*0048*/ 	.byte	0x04, 0x1c
        /*004a*/ 	.short	(.L_55 - .L_54)


	//   ....[0]....
.L_54:
        /*004c*/ 	.word	0x00000070


	//   ....[1]....
        /*0050*/ 	.word	0x00000110


	//----- nvinfo : EIATTR_CBANK_PARAM_SIZE
	.align		4
.L_55:
        /*0054*/ 	.byte	0x03, 0x19
        /*0056*/ 	.short	0x0014


	//----- nvinfo : EIATTR_PARAM_CBANK
	.align		4
        /*0058*/ 	.byte	0x04, 0x0a
        /*005a*/ 	.short	(.L_57 - .L_56)
	.align		4
.L_56:
        /*005c*/ 	.word	index@(.nv.constant0._Z16initializeRemColPbPii)
        /*0060*/ 	.short	0x0380
        /*0062*/ 	.short	0x0014


	//----- nvinfo : EIATTR_SW_WAR
	.align		4
.L_57:
        /*0064*/ 	.byte	0x04, 0x36
        /*0066*/ 	.short	(.L_59 - .L_58)
.L_58:
        /*0068*/ 	.word	0x00000008
.L_59:


//--------------------- .nv.info._Z18assignWeightKerneliiiPiS_PbS_ --------------------------
	.section	.nv.info._Z18assignWeightKerneliiiPiS_PbS_,"",@"SHT_CUDA_INFO"
	.sectionflags	@""
	.align	4


	//----- nvinfo : EIATTR_CUDA_API_VERSION
	.align		4
        /*0000*/ 	.byte	0x04, 0x37
        /*0002*/ 	.short	(.L_61 - .L_60)
.L_60:
        /*0004*/ 	.word	0x00000082


	//----- nvinfo : EIATTR_KPARAM_INFO
	.align		4
.L_61:
        /*0008*/ 	.byte	0x04, 0x17
        /*000a*/ 	.short	(.L_63 - .L_62)
.L_62:
        /*000c*/ 	.word	0x00000000
        /*0010*/ 	.short	0x0006
        /*0012*/ 	.short	0x0028
        /*0014*/ 	.byte	0x00, 0xf5, 0x21, 0x00


	//----- nvinfo : EIATTR_KPARAM_INFO
	.align		4
.L_63:
        /*0018*/ 	.byte	0x04, 0x17
        /*001a*/ 	.short	(.L_65 - .L_64)
.L_64:
        /*001c*/ 	.word	0x00000000
        /*0020*/ 	.short	0x0005
        /*0022*/ 	.short	0x0020
        /*0024*/ 	.byte	0x00, 0xf5, 0x21, 0x00


	//----- nvinfo : EIATTR_KPARAM_INFO
	.align		4
.L_65:
        /*0028*/ 	.byte	0x04, 0x17
        /*002a*/ 	.short	(.L_67 - .L_66)
.L_66:
        /*002c*/ 	.word	0x00000000
        /*0030*/ 	.short	0x0004
        /*0032*/ 	.short	0x0018
        /*0034*/ 	.byte	0x00, 0xf5, 0x21, 0x00


	//----- nvinfo : EIATTR_KPARAM_INFO
	.align		4
.L_67:
        /*0038*/ 	.byte	0x04, 0x17
        /*003a*/ 	.short	(.L_69 - .L_68)
.L_68:
        /*003c*/ 	.word	0x00000000
        /*0040*/ 	.short	0x0003
        /*0042*/ 	.short	0x0010
        /*0044*/ 	.byte	0x00, 0xf5, 0x21, 0x00


	//----- nvinfo : EIATTR_KPARAM_INFO
	.align		4
.L_69:
        /*0048*/ 	.byte	0x04, 0x17
        /*004a*/ 	.short	(.L_71 - .L_70)
.L_70:
        /*004c*/ 	.word	0x00000000
        /*0050*/ 	.short	0x0002
        /*0052*/ 	.short	0x0008
        /*0054*/ 	.byte	0x00, 0xf0, 0x11, 0x00


	//----- nvinfo : EIATTR_KPARAM_INFO
	.align		4
.L_71:
        /*0058*/ 	.byte	0x04, 0x17
        /*005a*/ 	.short	(.L_73 - .L_72)
.L_72:
        /*005c*/ 	.word	0x00000000
        /*0060*/ 	.short	0x0001
        /*0062*/ 	.short	0x0004
        /*0064*/ 	.byte	0x00, 0xf0, 0x11, 0x00


	//----- nvinfo : EIATTR_KPARAM_INFO
	.align		4
.L_73:
        /*0068*/ 	.byte	0x04, 0x17
        /*006a*/ 	.short	(.L_75 - .L_74)
.L_74:
        /*006c*/ 	.word	0x00000000
        /*0070*/ 	.short	0x0000
        /*0072*/ 	.short	0x0000
        /*0074*/ 	.byte	0x00, 0xf0, 0x11, 0x00


	//----- nvinfo : EIATTR_SPARSE_MMA_MASK
	.align		4
.L_75:
        /*0078*/ 	.byte	0x03, 0x50
        /*007a*/ 	.short	0x0000


	//----- nvinfo : EIATTR_MAXREG_COUNT
	.align		4
        /*007c*/ 	.byte	0x03, 0x1b
        /*007e*/ 	.short	0x00ff


	//----- nvinfo : EIATTR_NUM_BARRIERS
	.align		4
        /*0080*/ 	.byte	0x02, 0x4c
        /*0082*/ 	.byte	0x01
	.zero		1


	//----- nvinfo : EIATTR_MERCURY_ISA_VERSION
	.align		4
        /*0084*/ 	.byte	0x03, 0x5f
        /*0086*/ 	.short	0x0101


	//----- nvinfo : EIATTR_VRC_CTA_INIT_COUNT
	.align		4
        /*0088*/ 	.byte	0x02, 0x4a
	.zero		1
	.zero		1


	//----- nvinfo : EIATTR_EXIT_INSTR_OFFSETS
	.align		4
        /*008c*/ 	.byte	0x04, 0x1c
        /*008e*/ 	.short	(.L_77 - .L_76)


	//   ....[0]....
.L_76:
        /*0090*/ 	.word	0x00000070


	//   ....[1]....
        /*0094*/ 	.word	0x000000e0


	//   ....[2]....
        /*0098*/ 	.word	0x00001180


	//   ....[3]....
        /*009c*/ 	.word	0x000011f0


	//----- nvinfo : EIATTR_CRS_STACK_SIZE
	.align		4
.L_77:
        /*00a0*/ 	.byte	0x04, 0x1e
        /*00a2*/ 	.short	(.L_79 - .L_78)
.L_78:
        /*00a4*/ 	.word	0x00000000


	//----- nvinfo : EIATTR_CBANK_PARAM_SIZE
	.align		4
.L_79:
        /*00a8*/ 	.byte	0x03, 0x19
        /*00aa*/ 	.short	0x0030


	//----- nvinfo : EIATTR_PARAM_CBANK
	.align		4
        /*00ac*/ 	.byte	0x04, 0x0a
        /*00ae*/ 	.short	(.L_81 - .L_80)
	.align		4
.L_80:
        /*00b0*/ 	.word	index@(.nv.constant0._Z18assignWeightKerneliiiPiS_PbS_)
        /*00b4*/ 	.short	0x0380
        /*00b6*/ 	.short	0x0030


	//----- nvinfo : EIATTR_SW_WAR
	.align		4
.L_81:
        /*00b8*/ 	.byte	0x04, 0x36
        /*00ba*/ 	.short	(.L_83 - .L_82)
.L_82:
        /*00bc*/ 	.word	0x00000008
.L_83:


//--------------------- .nv.callgraph             --------------------------
	.section	.nv.callgraph,"",@"SHT_CUDA_CALLGRAPH"
	.align	4
	.sectionentsize	8
	.align		4
        /*0000*/ 	.word	0x00000000
	.align		4
        /*0004*/ 	.word	0xffffffff
	.align		4
        /*0008*/ 	.word	index@(_Z8colorSetPiS_S_PbS_ii)
	.align		4
        /*000c*/ 	.word	index@(free)
	.align		4
        /*0010*/ 	.word	index@(_Z8colorSetPiS_S_PbS_ii)
	.align		4
        /*0014*/ 	.word	index@(malloc)
	.align		4
        /*0018*/ 	.word	0x00000000
	.align		4
        /*001c*/ 	.word	0xfffffffe
	.align		4
        /*0020*/ 	.word	0x00000000
	.align		4
        /*0024*/ 	.word	0xfffffffd
	.align		4
        /*0028*/ 	.word	0x00000000
	.align		4
        /*002c*/ 	.word	0xfffffffc


//--------------------- .nv.constant4             --------------------------
	.section	.nv.constant4,"a",@progbits
	.align	8
	.align		8
.nv.constant4:
        /*0000*/ 	.dword	malloc
	.align		8
        /*0008*/ 	.dword	free


//--------------------- .text._Z8colorSetPiS_S_PbS_ii --------------------------
	.section	.text._Z8colorSetPiS_S_PbS_ii,"ax",@progbits
	.align	128
        .global         _Z8colorSetPiS_S_PbS_ii
        .type           _Z8colorSetPiS_S_PbS_ii,@function
        .size           _Z8colorSetPiS_S_PbS_ii,(.L_x_35 - _Z8colorSetPiS_S_PbS_ii)
        .other          _Z8colorSetPiS_S_PbS_ii,@"STO_CUDA_ENTRY STV_DEFAULT"
_Z8colorSetPiS_S_PbS_ii:
.text._Z8colorSetPiS_S_PbS_ii:
[----:B------:R-:W0:Y:S01]  /*0000*/  LDC R1, c[0x0][0x37c] ;  /* 0x0000df00ff017b82 */ /* 0x000e220000000800 */
[----:B------:R-:W1:Y:S01]  /*0010*/  S2R R18, SR_CTAID.X ;  /* 0x0000000000127919 */ /* 0x000e620000002500 */
[----:B------:R-:W1:Y:S01]  /*0020*/  LDCU UR4, c[0x0][0x360] ;  /* 0x00006c00ff0477ac */ /* 0x000e620008000800 */
[----:B------:R-:W1:Y:S01]  /*0030*/  S2R R3, SR_TID.X ;  /* 0x0000000000037919 */ /* 0x000e620000002100 */
[----:B------:R-:W2:Y:S01]  /*0040*/  LDCU UR5, c[0x0][0x3a8] ;  /* 0x00007500ff0577ac */ /* 0x000ea20008000800 */
[----:B-1----:R-:W-:-:S05]  /*0050*/  IMAD R18, R18, UR4, R3 ;  /* 0x0000000412127c24 */ /* 0x002fca000f8e0203 */
[----:B--2---:R-:W-:-:S13]  /*0060*/  ISETP.GE.AND P0, PT, R18, UR5, PT ;  /* 0x0000000512007c0c */ /* 0x004fda000bf06270 */
[----:B0-----:R-:W-:Y:S05]  /*0070*/  @P0 EXIT ;  /* 0x000000000000094d */ /* 0x001fea0003800000 */
[----:B------:R-:W0:Y:S01]  /*0080*/  LDCU.64 UR4, c[0x0][0x398] ;  /* 0x00007300ff0477ac */ /* 0x000e220008000a00 */
[----:B------:R-:W1:Y:S01]  /*0090*/  LDCU.64 UR36, c[0x0][0x358] ;  /* 0x00006b00ff2477ac */ /* 0x000e620008000a00 */
[----:B0-----:R-:W-:-:S04]  /*00a0*/  IADD3 R6, P0, PT, R18, UR4, RZ ;  /* 0x0000000412067c10 */ /* 0x001fc8000ff1e0ff */
[----:B------:R-:W-:-:S05]  /*00b0*/  LEA.HI.X.SX32 R7, R18, UR5, 0x1, P0 ;  /* 0x0000000512077c11 */ /* 0x000fca00080f0eff */
[----:B-1----:R-:W2:Y:S02]  /*00c0*/  LDG.E.U8 R0, desc[UR36][R6.64] ;  /* 0x0000002406007981 */ /* 0x002ea4000c1e1100 */
[----:B--2---:R-:W-:-:S13]  /*00d0*/  ISETP.NE.AND P0, PT, R0, RZ, PT ;  /* 0x000000ff0000720c */ /* 0x004fda0003f05270 */
[----:B------:R-:W-:Y:S05]  /*00e0*/  @!P0 EXIT ;  /* 0x000000000000894d */ /* 0x000fea0003800000 */
[----:B------:R-:W0:Y:S01]  /*00f0*/  LDC.64 R16, c[0x0][0x388] ;  /* 0x0000e200ff107b82 */ /* 0x000e220000000a00 */
[----:B------:R-:W1:Y:S01]  /*0100*/  LDCU.64 UR4, c[0x0][0x398] ;  /* 0x00007300ff0477ac */ /* 0x000e620008000a00 */
[----:B0-----:R-:W-:-:S05]  /*0110*/  IMAD.WIDE R16, R18, 0x4, R16 ;  /* 0x0000000412107825 */ /* 0x001fca00078e0210 */
[----:B------:R-:W2:Y:S04]  /*0120*/  LDG.E R0, desc[UR36][R16.64] ;  /* 0x0000002410007981 */ /* 0x000ea8000c1e1900 */
[----:B------:R-:W2:Y:S01]  /*0130*/  LDG.E R15, desc[UR36][R16.64+0x4] ;  /* 0x00000424100f7981 */ /* 0x000ea2000c1e1900 */
[----:B------:R-:W-:Y:S01]  /*0140*/  BSSY.RECONVERGENT B0, `(.L_x_0) ;  /* 0x000001b000007945 */ /* 0x000fe20003800200 */
[----:B--2---:R-:W-:-:S13]  /*0150*/  ISETP.GE.AND P0, PT, R0, R15, PT ;  /* 0x0000000f0000720c */ /* 0x004fda0003f06270 */
[----:B-1----:R-:W-:Y:S05]  /*0160*/  @P0 BRA `(.L_x_1) ;  /* 0x0000000000600947 */ /* 0x002fea0003800000 */
[----:B------:R-:W0:Y:S08]  /*0170*/  LDC.64 R8, c[0x0][0x390] ;  /* 0x0000e400ff087b82 */ /* 0x000e300000000a00 */
[----:B------:R-:W1:Y:S08]  /*0180*/  LDC.64 R4, c[0x0][0x380] ;  /* 0x0000e000ff047b82 */ /* 0x000e700000000a00 */
[----:B------:R-:W2:Y:S01]  /*0190*/  LDC.64 R2, c[0x0][0x390] ;  /* 0x0000e400ff027b82 */ /* 0x000ea20000000a00 */
[----:B0-----:R-:W-:-:S07]  /*01a0*/  IMAD.WIDE R8, R18, 0x4, R8 ;  /* 0x0000000412087825 */ /* 0x001fce00078e0208 */
.L_x_4:
[----:B-1----:R-:W-:-:S05]  /*01b0*/  IMAD.WIDE R10, R0, 0x4, R4 ;  /* 0x00000004000a7825 */ /* 0x002fca00078e0204 */
[----:B------:R-:W3:Y:S02]  /*01c0*/  LDG.E R19, desc[UR36][R10.64] ;  /* 0x000000240a137981 */ /* 0x000ee4000c1e1900 */
[----:B---3--:R-:W-:-:S04]  /*01d0*/  IADD3 R12, P0, PT, R19, UR4, RZ ;  /* 0x00000004130c7c10 */ /* 0x008fc8000ff1e0ff */
[----:B------:R-:W-:-:S05]  /*01e0*/  LEA.HI.X.SX32 R13, R19, UR5, 0x1, P0 ;  /* 0x00000005130d7c11 */ /* 0x000fca00080f0eff */
[----:B------:R-:W3:Y:S01]  /*01f0*/  LDG.E.U8 R12, desc[UR36][R12.64] ;  /* 0x000000240c0c7981 */ /* 0x000ee2000c1e1100 */
[----:B------:R-:W-:Y:S01]  /*0200*/  VIADD R0, R0, 0x1 ;  /* 0x0000000100007836 */ /* 0x000fe20000000000 */
[----:B------:R-:W-:Y:S04]  /*0210*/  BSSY.RECONVERGENT B1, `(.L_x_2) ;  /* 0x000000c000017945 */ /* 0x000fe80003800200 */
[----:B------:R-:W-:Y:S02]  /*0220*/  ISETP.GE.AND P0, PT, R0, R15, PT ;  /* 0x0000000f0000720c */ /* 0x000fe40003f06270 */
[----:B---3--:R-:W-:-:S13]  /*0230*/  ISETP.NE.AND P1, PT, R12, RZ, PT ;  /* 0x000000ff0c00720c */ /* 0x008fda0003f25270 */
[----:B------:R-:W-:Y:S05]  /*0240*/  @!P1 BRA `(.L_x_3) ;  /* 0x0000000000209947 */ /* 0x000fea0003800000 */
[----:B--2---:R-:W-:Y:S01]  /*0250*/  IMAD.WIDE R10, R19, 0x4, R2 ;  /* 0x00000004130a7825 */ /* 0x004fe200078e0202 */
[----:B------:R-:W2:Y:S05]  /*0260*/  LDG.E R12, desc[UR36][R8.64] ;  /* 0x00000024080c7981 */ /* 0x000eaa000c1e1900 */
[----:B------:R-:W2:Y:S02]  /*0270*/  LDG.E R11, desc[UR36][R10.64] ;  /* 0x000000240a0b7981 */ /* 0x000ea4000c1e1900 */
[----:B--2---:R-:W-:-:S13]  /*0280*/  ISETP.GT.AND P1, PT, R11, R12, PT ;  /* 0x0000000c0b00720c */ /* 0x004fda0003f24270 */
[----:B------:R-:W-:Y:S05]  /*0290*/  @P1 EXIT ;  /* 0x000000000000194d */ /* 0x000fea0003800000 */
[----:B------:R-:W-:Y:S02]  /*02a0*/  ISETP.NE.AND P1, PT, R11, R12, PT ;  /* 0x0000000c0b00720c */ /* 0x000fe40003f25270 */
[----:B------:R-:W-:-:S13]  /*02b0*/  ISETP.GT.AND P2, PT, R19, R18, PT ;  /* 0x000000121300720c */ /* 0x000fda0003f44270 */
[----:B------:R-:W-:Y:S05]  /*02c0*/  @!P1 EXIT P2 ;  /* 0x000000000000994d */ /* 0x000fea0001000000 */
.L_x_3:
[----:B------:R-:W-:Y:S05]  /*02d0*/  BSYNC.RECONVERGENT B1 ;  /* 0x0000000000017941 */ /* 0x000fea0003800200 */
.L_x_2:
[----:B------:R-:W-:Y:S05]  /*02e0*/  @!P0 BRA `(.L_x_4) ;  /* 0xfffffffc00b08947 */ /* 0x000fea000383ffff */
.L_x_1:
[----:B------:R-:W-:Y:S05]  /*02f0*/  BSYNC.RECONVERGENT B0 ;  /* 0x0000000000007941 */ /* 0x000fea0003800200 */
.L_x_0:
[----:B--2---:R-:W0:Y:S01]  /*0300*/  LDC R2, c[0x0][0x3ac] ;  /* 0x0000eb00ff027b82 */ /* 0x004e220000000800 */
[----:B------:R-:W-:Y:S01]  /*0310*/  MOV R0, 0x0 ;  /* 0x0000000000007802 */ /* 0x000fe20000000f00 */
[----:B------:R1:W-:Y:S06]  /*0320*/  STG.E.U8 desc[UR36][R6.64], RZ ;  /* 0x000000ff06007986 */ /* 0x0003ec000c101124 */
[----:B------:R1:W2:Y:S01]  /*0330*/  LDC.64 R8, c[0x4][R0] ;  /* 0x0100000000087b82 */ /* 0x0002a20000000a00 */
[----:B0-----:R-:W-:-:S04]  /*0340*/  VIADD R2, R2, 0x2 ;  /* 0x0000000202027836 */ /* 0x001fc80000000000 */
[--C-:B------:R-:W-:Y:S01]  /*0350*/  IMAD.MOV.U32 R4, RZ, RZ, R2.reuse ;  /* 0x000000ffff047224 */ /* 0x100fe200078e0002 */
[----:B-1----:R-:W-:-:S07]  /*0360*/  SHF.R.S32.HI R5, RZ, 0x1f, R2 ;  /* 0x0000001fff057819 */ /* 0x002fce0000011402 */
[----:B------:R-:W-:-:S07]  /*0370*/  LEPC R20, `(.L_x_5) ;  /* 0x000000001014794e */ /* 0x000fce0000000000 */
[----:B--2---:R-:W-:Y:S05]  /*0380*/  CALL.ABS.NOINC R8 ;  /* 0x0000000008007343 */ /* 0x004fea0003c00000 */
.L_x_5:
[----:B------:R-:W0:Y:S02]  /*0390*/  LDC R11, c[0x0][0x3ac] ;  /* 0x0000eb00ff0b7b82 */ /* 0x000e240000000800 */
[----:B0-----:R-:W-:-:S13]  /*03a0*/  ISETP.GE.AND P0, PT, R11, -0x1, PT ;  /* 0xffffffff0b00780c */ /* 0x001fda0003f06270 */
[----:B------:R-:W-:Y:S05]  /*03b0*/  @!P0 BRA `(.L_x_6) ;  /* 0x0000000400348947 */ /* 0x000fea0003800000 */
[C---:B------:R-:W-:Y:S01]  /*03c0*/  ISETP.GE.AND P1, PT, R2.reuse, 0x10, PT ;  /* 0x000000100200780c */ /* 0x040fe20003f26270 */
[----:B------:R-:W-:Y:S01]  /*03d0*/  IMAD.MOV.U32 R3, RZ, RZ, RZ ;  /* 0x000000ffff037224 */ /* 0x000fe200078e00ff */
[----:B------:R-:W-:-:S04]  /*03e0*/  VIMNMX R0, PT, PT, R2, 0x1, !PT ;  /* 0x0000000102007848 */ /* 0x000fc80007fe0100 */
[----:B------:R-:W-:-:S04]  /*03f0*/  LOP3.LUT R12, R0, 0xf, RZ, 0xc0, !PT ;  /* 0x0000000f000c7812 */ /* 0x000fc800078ec0ff */
[----:B------:R-:W-:-:S03]  /*0400*/  ISETP.NE.AND P0, PT, R12, RZ, PT ;  /* 0x000000ff0c00720c */ /* 0x000fc60003f05270 */
[----:B------:R-:W-:Y:S10]  /*0410*/  @!P1 BRA `(.L_x_7) ;  /* 0x0000000000749947 */ /* 0x000ff40003800000 */
[----:B------:R-:W-:Y:S01]  /*0420*/  IADD3 R9, P1, PT, R4, 0x7, RZ ;  /* 0x0000000704097810 */ /* 0x000fe20007f3e0ff */
[----:B------:R-:W-:Y:S01]  /*0430*/  BSSY.RECONVERGENT B0, `(.L_x_7) ;  /* 0x000001b000007945 */ /* 0x000fe20003800200 */
[----:B------:R-:W-:-:S03]  /*0440*/  LOP3.LUT R3, R0, 0x7ffffff0, RZ, 0xc0, !PT ;  /* 0x7ffffff000037812 */ /* 0x000fc600078ec0ff */
[----:B------:R-:W-:Y:S02]  /*0450*/  IMAD.X R10, RZ, RZ, R5, P1 ;  /* 0x000000ffff0a7224 */ /* 0x000fe400008e0605 */
[----:B------:R-:W-:-:S07]  /*0460*/  IMAD.MOV R8, RZ, RZ, -R3 ;  /* 0x000000ffff087224 */ /* 0x000fce00078e0a03 */
.L_x_8:
[----:B0-----:R-:W-:Y:S02]  /*0470*/  IMAD.MOV.U32 R6, RZ, RZ, R9 ;  /* 0x000000ffff067224 */ /* 0x001fe400078e0009 */
[----:B------:R-:W-:Y:S02]  /*0480*/  IMAD.MOV.U32 R7, RZ, RZ, R10 ;  /* 0x000000ffff077224 */ /* 0x000fe400078e000a */
[----:B------:R-:W-:Y:S01]  /*0490*/  VIADD R8, R8, 0x10 ;  /* 0x0000001008087836 */ /* 0x000fe20000000000 */
[----:B------:R-:W-:Y:S02]  /*04a0*/  IADD3 R9, P2, PT, R6, 0x10, RZ ;  /* 0x0000001006097810 */ /* 0x000fe40007f5e0ff */
[----:B------:R0:W-:Y:S02]  /*04b0*/  ST.E.U8 desc[UR36][R6.64+-0x7], RZ ;  /* 0xfffff9ff06007985 */ /* 0x0001e4000c101124 */
[----:B------:R-:W-:Y:S01]  /*04c0*/  ISETP.NE.AND P1, PT, R8, RZ, PT ;  /* 0x000000ff0800720c */ /* 0x000fe20003f25270 */
[----:B------:R-:W-:Y:S01]  /*04d0*/  IMAD.X R10, RZ, RZ, R7, P2 ;  /* 0x000000ffff0a7224 */ /* 0x000fe200010e0607 */
[----:B------:R0:W-:Y:S04]  /*04e0*/  ST.E.U8 desc[UR36][R6.64+-0x6], RZ ;  /* 0xfffffaff06007985 */ /* 0x0001e8000c101124 */
        /* <DEDUP_REMOVED lines=13> */
[----:B------:R0:W-:Y:S01]  /*05c0*/  ST.E.U8 desc[UR36][R6.64+0x8], RZ ;  /* 0x000008ff06007985 */ /* 0x0001e2000c101124 */
[----:B------:R-:W-:Y:S05]  /*05d0*/  @P1 BRA `(.L_x_8) ;  /* 0xfffffffc00a41947 */ /* 0x000fea000383ffff */
[----:B------:R-:W-:Y:S05]  /*05e0*/  BSYNC.RECONVERGENT B0 ;  /* 0x0000000000007941 */ /* 0x000fea0003800200 */
.L_x_7:
[----:B------:R-:W-:Y:S04]  /*05f0*/  BSSY.RECONVERGENT B0, `(.L_x_6) ;  /* 0x0000029000007945 */ /* 0x000fe80003800200 */
[----:B------:R-:W-:Y:S05]  /*0600*/  @!P0 BRA `(.L_x_9) ;  /* 0x00000000009c8947 */ /* 0x000fea0003800000 */
[----:B------:R-:W-:Y:S02]  /*0610*/  ISETP.GE.U32.AND P0, PT, R12, 0x8, PT ;  /* 0x000000080c00780c */ /* 0x000fe40003f06070 */
[----:B------:R-:W-:-:S04]  /*0620*/  LOP3.LUT R8, R0, 0x7, RZ, 0xc0, !PT ;  /* 0x0000000700087812 */ /* 0x000fc800078ec0ff */
[----:B------:R-:W-:-:S07]  /*0630*/  ISETP.NE.AND P1, PT, R8, RZ, PT ;  /* 0x000000ff0800720c */ /* 0x000fce0003f25270 */
[----:B------:R-:W-:Y:S06]  /*0640*/  @!P0 BRA `(.L_x_10) ;  /* 0x00000000002c8947 */ /* 0x000fec0003800000 */
[C---:B0-----:R-:W-:Y:S01]  /*0650*/  IADD3 R6, P0, PT, R3.reuse, R4, RZ ;  /* 0x0000000403067210 */ /* 0x041fe20007f1e0ff */
[----:B------:R-:W-:-:S04]  /*0660*/  VIADD R3, R3, 0x8 ;  /* 0x0000000803037836 */ /* 0x000fc80000000000 */
[----:B------:R-:W-:-:S05]  /*0670*/  IMAD.X R7, RZ, RZ, R5, P0 ;  /* 0x000000ffff077224 */ /* 0x000fca00000e0605 */
[----:B------:R1:W-:Y:S04]  /*0680*/  ST.E.U8 desc[UR36][R6.64], RZ ;  /* 0x000000ff06007985 */ /* 0x0003e8000c101124 */
[----:B------:R1:W-:Y:S04]  /*0690*/  ST.E.U8 desc[UR36][R6.64+0x1], RZ ;  /* 0x000001ff06007985 */ /* 0x0003e8000c101124 */
[----:B------:R1:W-:Y:S04]  /*06a0*/  ST.E.U8 desc[UR36][R6.64+0x2], RZ ;  /* 0x000002ff06007985 */ /* 0x0003e8000c101124 */
[----:B------:R1:W-:Y:S04]  /*06b0*/  ST.E.U8 desc[UR36][R6.64+0x3], RZ ;  /* 0x000003ff06007985 */ /* 0x0003e8000c101124 */
[----:B------:R1:W-:Y:S04]  /*06c0*/  ST.E.U8 desc[UR36][R6.64+0x4], RZ ;  /* 0x000004ff06007985 */ /* 0x0003e8000c101124 */
[----:B------:R1:W-:Y:S04]  /*06d0*/  ST.E.U8 desc[UR36][R6.64+0x5], RZ ;  /* 0x000005ff06007985 */ /* 0x0003e8000c101124 */
[----:B------:R1:W-:Y:S04]  /*06e0*/  ST.E.U8 desc[UR36][R6.64+0x6], RZ ;  /* 0x000006ff06007985 */ /* 0x0003e8000c101124 */
[----:B------:R1:W-:Y:S02]  /*06f0*/  ST.E.U8 desc[UR36][R6.64+0x7], RZ ;  /* 0x000007ff06007985 */ /* 0x0003e4000c101124 */
.L_x_10:
[----:B------:R-:W-:Y:S05]  /*0700*/  @!P1 BRA `(.L_x_9) ;  /* 0x00000000005c9947 */ /* 0x000fea0003800000 */
[----:B------:R-:W-:Y:S02]  /*0710*/  ISETP.GE.U32.AND P0, PT, R8, 0x4, PT ;  /* 0x000000040800780c */ /* 0x000fe40003f06070 */
[----:B------:R-:W-:-:S04]  /*0720*/  LOP3.LUT R0, R0, 0x3, RZ, 0xc0, !PT ;  /* 0x0000000300007812 */ /* 0x000fc800078ec0ff */
[----:B------:R-:W-:-:S07]  /*0730*/  ISETP.NE.AND P1, PT, R0, RZ, PT ;  /* 0x000000ff0000720c */ /* 0x000fce0003f25270 */
[----:B------:R-:W-:Y:S06]  /*0740*/  @!P0 BRA `(.L_x_11) ;  /* 0x00000000001c8947 */ /* 0x000fec0003800000 */
[C---:B01----:R-:W-:Y:S01]  /*0750*/  IADD3 R6, P0, PT, R3.reuse, R4, RZ ;  /* 0x0000000403067210 */ /* 0x043fe20007f1e0ff */
[----:B------:R-:W-:-:S04]  /*0760*/  VIADD R3, R3, 0x4 ;  /* 0x0000000403037836 */ /* 0x000fc80000000000 */
[----:B------:R-:W-:-:S05]  /*0770*/  IMAD.X R7, RZ, RZ, R5, P0 ;  /* 0x000000ffff077224 */ /* 0x000fca00000e0605 */
[----:B------:R2:W-:Y:S04]  /*0780*/  ST.E.U8 desc[UR36][R6.64], RZ ;  /* 0x000000ff06007985 */ /* 0x0005e8000c101124 */
[----:B------:R2:W-:Y:S04]  /*0790*/  ST.E.U8 desc[UR36][R6.64+0x1], RZ ;  /* 0x000001ff06007985 */ /* 0x0005e8000c101124 */
[----:B------:R2:W-:Y:S04]  /*07a0*/  ST.E.U8 desc[UR36][R6.64+0x2], RZ ;  /* 0x000002ff06007985 */ /* 0x0005e8000c101124 */
[----:B------:R2:W-:Y:S02]  /*07b0*/  ST.E.U8 desc[UR36][R6.64+0x3], RZ ;  /* 0x000003ff06007985 */ /* 0x0005e4000c101124 */
.L_x_11:
[----:B------:R-:W-:Y:S05]  /*07c0*/  @!P1 BRA `(.L_x_9) ;  /* 0x00000000002c9947 */ /* 0x000fea0003800000 */
[----:B------:R-:W-:Y:S01]  /*07d0*/  IADD3 R3, P0, PT, R3, R4, RZ ;  /* 0x0000000403037210 */ /* 0x000fe20007f1e0ff */
[----:B------:R-:W-:-:S04]  /*07e0*/  IMAD.MOV R0, RZ, RZ, -R0 ;  /* 0x000000ffff007224 */ /* 0x000fc800078e0a00 */
[----:B------:R-:W-:-:S08]  /*07f0*/  IMAD.X R8, RZ, RZ, R5, P0 ;  /* 0x000000ffff087224 */ /* 0x000fd000000e0605 */
.L_x_12:
[----:B012---:R-:W-:Y:S01]  /*0800*/  IMAD.MOV.U32 R6, RZ, RZ, R3 ;  /* 0x000000ffff067224 */ /* 0x007fe200078e0003 */
[----:B------:R-:W-:Y:S01]  /*0810*/  IADD3 R3, P1, PT, R3, 0x1, RZ ;  /* 0x0000000103037810 */ /* 0x000fe20007f3e0ff */
[--C-:B------:R-:W-:Y:S02]  /*0820*/  IMAD.MOV.U32 R7, RZ, RZ, R8.reuse ;  /* 0x000000ffff077224 */ /* 0x100fe400078e0008 */
[----:B------:R-:W-:Y:S02]  /*0830*/  VIADD R0, R0, 0x1 ;  /* 0x0000000100007836 */ /* 0x000fe40000000000 */
[----:B------:R-:W-:Y:S01]  /*0840*/  IMAD.X R8, RZ, RZ, R8, P1 ;  /* 0x000000ffff087224 */ /* 0x000fe200008e0608 */
[----:B------:R3:W-:Y:S02]  /*0850*/  ST.E.U8 desc[UR36][R6.64], RZ ;  /* 0x000000ff06007985 */ /* 0x0007e4000c101124 */
[----:B------:R-:W-:-:S13]  /*0860*/  ISETP.NE.AND P0, PT, R0, RZ, PT ;  /* 0x000000ff0000720c */ /* 0x000fda0003f05270 */
[----:B---3--:R-:W-:Y:S05]  /*0870*/  @P0 BRA `(.L_x_12) ;  /* 0xfffffffc00e00947 */ /* 0x008fea000383ffff */
.L_x_9:
[----:B------:R-:W-:Y:S05]  /*0880*/  BSYNC.RECONVERGENT B0 ;  /* 0x0000000000007941 */ /* 0x000fea0003800200 */
.L_x_6:
[----:B------:R-:W3:Y:S04]  /*0890*/  LDG.E R0, desc[UR36][R16.64] ;  /* 0x0000002410007981 */ /* 0x000ee8000c1e1900 */
[----:B------:R-:W3:Y:S01]  /*08a0*/  LDG.E R3, desc[UR36][R16.64+0x4] ;  /* 0x0000042410037981 */ /* 0x000ee2000c1e1900 */
[----:B------:R-:W-:Y:S01]  /*08b0*/  BSSY.RECONVERGENT B0, `(.L_x_13) ;  /* 0x0000013000007945 */ /* 0x000fe20003800200 */
[----:B------:R-:W-:Y:S02]  /*08c0*/  ISETP.GE.AND P0, PT, R11, RZ, PT ;  /* 0x000000ff0b00720c */ /* 0x000fe40003f06270 */
[----:B---3--:R-:W-:-:S13]  /*08d0*/  ISETP.GE.AND P1, PT, R0, R3, PT ;  /* 0x000000030000720c */ /* 0x008fda0003f26270 */
[----:B------:R-:W-:Y:S05]  /*08e0*/  @P1 BRA `(.L_x_14) ;  /* 0x00000000003c1947 */ /* 0x000fea0003800000 */
[----:B012---:R-:W0:Y:S08]  /*08f0*/  LDC.64 R6, c[0x0][0x380] ;  /* 0x0000e000ff067b82 */ /* 0x007e300000000a00 */
[----:B------:R-:W1:Y:S02]  /*0900*/  LDC.64 R8, c[0x0][0x3a0] ;  /* 0x0000e800ff087b82 */ /* 0x000e640000000a00 */
.L_x_15:
[----:B0-----:R-:W-:-:S06]  /*0910*/  IMAD.WIDE R10, R0, 0x4, R6 ;  /* 0x00000004000a7825 */ /* 0x001fcc00078e0206 */
[----:B------:R-:W1:Y:S02]  /*0920*/  LDG.E R11, desc[UR36][R10.64] ;  /* 0x000000240a0b7981 */ /* 0x000e64000c1e1900 */
[----:B-1----:R-:W-:-:S06]  /*0930*/  IMAD.WIDE R12, R11, 0x4, R8 ;  /* 0x000000040b0c7825 */ /* 0x002fcc00078e0208 */
[----:B------:R-:W2:Y:S01]  /*0940*/  LDG.E R12, desc[UR36][R12.64] ;  /* 0x000000240c0c7981 */ /* 0x000ea2000c1e1900 */
[----:B------:R-:W-:-:S05]  /*0950*/  IMAD.MOV.U32 R3, RZ, RZ, 0x1 ;  /* 0x00000001ff037424 */ /* 0x000fca00078e00ff */
[----:B------:R-:W-:Y:S02]  /*0960*/  PRMT R11, R3, 0x7610, R11 ;  /* 0x00007610030b7816 */ /* 0x000fe4000000000b */
[----:B--2---:R-:W-:-:S04]  /*0970*/  IADD3 R14, P1, PT, R12, R4, RZ ;  /* 0x000000040c0e7210 */ /* 0x004fc80007f3e0ff */
[----:B------:R-:W-:-:S05]  /*0980*/  LEA.HI.X.SX32 R15, R12, R5, 0x1, P1 ;  /* 0x000000050c0f7211 */ /* 0x000fca00008f0eff */
[----:B------:R3:W-:Y:S04]  /*0990*/  ST.E.U8 desc[UR36][R14.64], R11 ;  /* 0x0000000b0e007985 */ /* 0x0007e8000c101124 */
[----:B------:R-:W2:Y:S01]  /*09a0*/  LDG.E R3, desc[UR36][R16.64+0x4] ;  /* 0x0000042410037981 */ /* 0x000ea2000c1e1900 */
[----:B------:R-:W-:-:S05]  /*09b0*/  VIADD R0, R0, 0x1 ;  /* 0x0000000100007836 */ /* 0x000fca0000000000 */
[----:B--2---:R-:W-:-:S13]  /*09c0*/  ISETP.GE.AND P1, PT, R0, R3, PT ;  /* 0x000000030000720c */ /* 0x004fda0003f26270 */
[----:B---3--:R-:W-:Y:S05]  /*09d0*/  @!P1 BRA `(.L_x_15) ;  /* 0xfffffffc00cc9947 */ /* 0x008fea000383ffff */
.L_x_14:
[----:B------:R-:W-:Y:S05]  /*09e0*/  BSYNC.RECONVERGENT B0 ;  /* 0x0000000000007941 */ /* 0x000fea0003800200 */
.L_x_13:
[----:B------:R-:W-:Y:S05]  /*09f0*/  @!P0 BRA `(.L_x_16) ;  /* 0x0000000000288947 */ /* 0x000fea0003800000 */
[----:B------:R-:W-:Y:S01]  /*0a00*/  BSSY.RECONVERGENT B6, `(.L_x_17) ;  /* 0x000000f000067945 */ /* 0x000fe20003800200 */
[----:B------:R-:W-:-:S07]  /*0a10*/  IMAD.MOV.U32 R3, RZ, RZ, 0x1 ;  /* 0x00000001ff037424 */ /* 0x000fce00078e00ff */
.L_x_19:
[----:B012---:R-:W-:-:S05]  /*0a20*/  IADD3 R6, P0, PT, R3, R4, RZ ;  /* 0x0000000403067210 */ /* 0x007fca0007f1e0ff */
[----:B------:R-:W-:-:S05]  /*0a30*/  IMAD.X R7, RZ, RZ, R5, P0 ;  /* 0x000000ffff077224 */ /* 0x000fca00000e0605 */
[----:B------:R-:W2:Y:S02]  /*0a40*/  LD.E.U8 R6, desc[UR36][R6.64] ;  /* 0x0000002406067980 */ /* 0x000ea4000c101100 */
[----:B--2---:R-:W-:-:S13]  /*0a50*/  ISETP.NE.AND P0, PT, R6, RZ, PT ;  /* 0x000000ff0600720c */ /* 0x004fda0003f05270 */
[----:B------:R-:W-:Y:S05]  /*0a60*/  @!P0 BRA `(.L_x_18) ;  /* 0x0000000000208947 */ /* 0x000fea0003800000 */
[----:B------:R-:W-:-:S05]  /*0a70*/  VIADD R3, R3, 0x1 ;  /* 0x0000000103037836 */ /* 0x000fca0000000000 */
[----:B------:R-:W-:-:S13]  /*0a80*/  ISETP.NE.AND P0, PT, R3, R2, PT ;  /* 0x000000020300720c */ /* 0x000fda0003f05270 */
[----:B------:R-:W-:Y:S05]  /*0a90*/  @P0 BRA `(.L_x_19) ;  /* 0xfffffffc00e00947 */ /* 0x000fea000383ffff */
.L_x_16:
[----:B------:R-:W-:-:S04]  /*0aa0*/  MOV R0, 0x8 ;  /* 0x0000000800007802 */ /* 0x000fc80000000f00 */
[----:B------:R3:W4:Y:S03]  /*0ab0*/  LDC.64 R2, c[0x4][R0] ;  /* 0x0100000000027b82 */ /* 0x0007260000000a00 */
[----:B------:R-:W-:-:S07]  /*0ac0*/  LEPC R20, `(.L_x_20) ;  /* 0x000000001014794e */ /* 0x000fce0000000000 */
[----:B01234-:R-:W-:Y:S05]  /*0ad0*/  CALL.ABS.NOINC R2 ;  /* 0x0000000002007343 */ /* 0x01ffea0003c00000 */
.L_x_20:
[----:B------:R-:W-:Y:S05]  /*0ae0*/  EXIT ;  /* 0x000000000000794d */ /* 0x000fea0003800000 */
.L_x_18:
[----:B------:R-:W-:Y:S05]  /*0af0*/  BSYNC.RECONVERGENT B6 ;  /* 0x0000000000067941 */ /* 0x000fea0003800200 */
.L_x_17:
[----:B------:R-:W0:Y:S01]  /*0b00*/  LDC.64 R6, c[0x0][0x3a0] ;  /* 0x0000e800ff067b82 */ /* 0x000e220000000a00 */
[----:B------:R-:W-:Y:S01]  /*0b10*/  MOV R0, 0x8 ;  /* 0x0000000800007802 */ /* 0x000fe20000000f00 */
[----:B0-----:R-:W-:-:S06]  /*0b20*/  IMAD.WIDE R18, R18, 0x4, R6 ;  /* 0x0000000412127825 */ /* 0x001fcc00078e0206 */
[----:B------:R0:W1:Y:S01]  /*0b30*/  LDC.64 R6, c[0x4][R0] ;  /* 0x0100000000067b82 */ /* 0x0000620000000a00 */
[----:B------:R0:W-:Y:S02]  /*0b40*/  STG.E desc[UR36][R18.64], R3 ;  /* 0x0000000312007986 */ /* 0x0001e4000c101924 */
[----:B------:R-:W-:-:S07]  /*0b50*/  LEPC R20, `(.L_x_21) ;  /* 0x000000001014794e */ /* 0x000fce0000000000 */
[----:B01----:R-:W-:Y:S05]  /*0b60*/  CALL.ABS.NOINC R6 ;  /* 0x0000000006007343 */ /* 0x003fea0003c00000 */
.L_x_21:
[----:B------:R-:W-:Y:S05]  /*0b70*/  EXIT ;  /* 0x000000000000794d */ /* 0x000fea0003800000 */
.L_x_22:
[----:B------:R-:W-:-:S00]  /*0b80*/  BRA `(.L_x_22) ;  /* 0xfffffffc00fc7947 */ /* 0x000fc0000383ffff */
[----:B------:R-:W-:-:S00]  /*0b90*/  NOP ;  /* 0x0000000000007918 */ /* 0x000fc00000000000 */
        /* <DEDUP_REMOVED lines=14> */
.L_x_35:


//--------------------- .text._Z16initializeRemColPbPii --------------------------
	.section	.text._Z16initializeRemColPbPii,"ax",@progbits
	.align	128
        .global         _Z16initializeRemColPbPii
        .type           _Z16initializeRemColPbPii,@function
        .size           _Z16initializeRemColPbPii,(.L_x_36 - _Z16initializeRemColPbPii)
        .other          _Z16initializeRemColPbPii,@"STO_CUDA_ENTRY STV_DEFAULT"
_Z16initializeRemColPbPii:
.text._Z16initializeRemColPbPii:
[----:B------:R-:W-:Y:S01]  /*0000*/  LDC R1, c[0x0][0x37c] ;  /* 0x0000df00ff017b82 */ /* 0x000fe20000000800 */
[----:B------:R-:W0:Y:S01]  /*0010*/  S2R R7, SR_CTAID.X ;  /* 0x0000000000077919 */ /* 0x000e220000002500 */
[----:B------:R-:W0:Y:S01]  /*0020*/  LDCU UR4, c[0x0][0x360] ;  /* 0x00006c00ff0477ac */ /* 0x000e220008000800 */
[----:B------:R-:W0:Y:S01]  /*0030*/  S2R R0, SR_TID.X ;  /* 0x0000000000007919 */ /* 0x000e220000002100 */
[----:B------:R-:W1:Y:S01]  /*0040*/  LDCU UR5, c[0x0][0x390] ;  /* 0x00007200ff0577ac */ /* 0x000e620008000800 */
[----:B0-----:R-:W-:-:S05]  /*0050*/  IMAD R7, R7, UR4, R0 ;  /* 0x0000000407077c24 */ /* 0x001fca000f8e0200 */
[----:B-1----:R-:W-:-:S13]  /*0060*/  ISETP.GE.AND P0, PT, R7, UR5, PT ;  /* 0x0000000507007c0c */ /* 0x002fda000bf06270 */
[----:B------:R-:W-:Y:S05]  /*0070*/  @P0 EXIT ;  /* 0x000000000000094d */ /* 0x000fea0003800000 */
[----:B------:R-:W0:Y:S01]  /*0080*/  LDC.64 R2, c[0x0][0x388] ;  /* 0x0000e200ff027b82 */ /* 0x000e220000000a00 */
[----:B------:R-:W1:Y:S01]  /*0090*/  LDCU.64 UR6, c[0x0][0x380] ;  /* 0x00007000ff0677ac */ /* 0x000e620008000a00 */
[----:B------:R-:W-:Y:S01]  /*00a0*/  HFMA2 R0, -RZ, RZ, 0, 5.9604644775390625e-08 ;  /* 0x00000001ff007431 */ /* 0x000fe200000001ff */
[----:B------:R-:W2:Y:S01]  /*00b0*/  LDCU.64 UR4, c[0x0][0x358] ;  /* 0x00006b00ff0477ac */ /* 0x000ea20008000a00 */
[----:B-1----:R-:W-:-:S04]  /*00c0*/  IADD3 R4, P0, PT, R7, UR6, RZ ;  /* 0x0000000607047c10 */ /* 0x002fc8000ff1e0ff */
[C---:B------:R-:W-:Y:S01]  /*00d0*/  LEA.HI.X.SX32 R5, R7.reuse, UR7, 0x1, P0 ;  /* 0x0000000707057c11 */ /* 0x040fe200080f0eff */
[----:B0-----:R-:W-:-:S04]  /*00e0*/  IMAD.WIDE R2, R7, 0x4, R2 ;  /* 0x0000000407027825 */ /* 0x001fc800078e0202 */
[----:B--2---:R-:W-:Y:S04]  /*00f0*/  STG.E.U8 desc[UR4][R4.64], R0 ;  /* 0x0000000004007986 */ /* 0x004fe8000c101104 */
[----:B------:R-:W-:Y:S01]  /*0100*/  STG.E desc[UR4][R2.64], RZ ;  /* 0x000000ff02007986 */ /* 0x000fe2000c101904 */
[----:B------:R-:W-:Y:S05]  /*0110*/  EXIT ;  /* 0x000000000000794d */ /* 0x000fea0003800000 */
.L_x_23:
        /* <DEDUP_REMOVED lines=14> */
.L_x_36:


//--------------------- .text._Z18assignWeightKerneliiiPiS_PbS_ --------------------------
	.section	.text._Z18assignWeightKerneliiiPiS_PbS_,"ax",@progbits
	.align	128
        .global         _Z18assignWeightKerneliiiPiS_PbS_
        .type           _Z18assignWeightKerneliiiPiS_PbS_,@function
        .size           _Z18assignWeightKerneliiiPiS_PbS_,(.L_x_37 - _Z18assignWeightKerneliiiPiS_PbS_)
        .other          _Z18assignWeightKerneliiiPiS_PbS_,@"STO_CUDA_ENTRY STV_DEFAULT"
_Z18assignWeightKerneliiiPiS_PbS_:
.text._Z18assignWeightKerneliiiPiS_PbS_:
        /* <DEDUP_REMOVED lines=8> */
[----:B------:R-:W0:Y:S01]  /*0080*/  LDCU.64 UR6, c[0x0][0x3a0] ;  /* 0x00007400ff0677ac */ /* 0x000e220008000a00 */
[----:B------:R-:W1:Y:S01]  /*0090*/  LDCU.64 UR4, c[0x0][0x358] ;  /* 0x00006b00ff0477ac */ /* 0x000e620008000a00 */
[----:B0-----:R-:W-:-:S04]  /*00a0*/  IADD3 R12, P0, PT, R0, UR6, RZ ;  /* 0x00000006000c7c10 */ /* 0x001fc8000ff1e0ff */
[----:B------:R-:W-:-:S05]  /*00b0*/  LEA.HI.X.SX32 R13, R0, UR7, 0x1, P0 ;  /* 0x00000007000d7c11 */ /* 0x000fca00080f0eff */
[----:B-1----:R-:W2:Y:S02]  /*00c0*/  LDG.E.U8 R2, desc[UR4][R12.64] ;  /* 0x000000040c027981 */ /* 0x002ea4000c1e1100 */
[----:B--2---:R-:W-:-:S13]  /*00d0*/  ISETP.NE.AND P0, PT, R2, RZ, PT ;  /* 0x000000ff0200720c */ /* 0x004fda0003f05270 */
[----:B------:R-:W-:Y:S05]  /*00e0*/  @P0 EXIT ;  /* 0x000000000000094d */ /* 0x000fea0003800000 */
[----:B------:R-:W0:Y:S02]  /*00f0*/  LDC.64 R2, c[0x0][0x398] ;  /* 0x0000e600ff027b82 */ /* 0x000e240000000a00 */
[----:B0-----:R-:W-:-:S05]  /*0100*/  IMAD.WIDE R2, R0, 0x4, R2 ;  /* 0x0000000400027825 */ /* 0x001fca00078e0202 */
[----:B------:R-:W2:Y:S04]  /*0110*/  LDG.E R4, desc[UR4][R2.64] ;  /* 0x0000000402047981 */ /* 0x000ea8000c1e1900 */
[----:B------:R-:W2:Y:S01]  /*0120*/  LDG.E R5, desc[UR4][R2.64+0x4] ;  /* 0x0000040402057981 */ /* 0x000ea2000c1e1900 */
[----:B------:R-:W-:Y:S01]  /*0130*/  BSSY.RECONVERGENT B0, `(.L_x_24) ;  /* 0x0000101000007945 */ /* 0x000fe20003800200 */
[----:B------:R-:W-:Y:S01]  /*0140*/  IMAD.MOV.U32 R6, RZ, RZ, RZ ;  /* 0x000000ffff067224 */ /* 0x000fe200078e00ff */
[----:B--2---:R-:W-:-:S13]  /*0150*/  ISETP.GE.AND P0, PT, R4, R5, PT ;  /* 0x000000050400720c */ /* 0x004fda0003f06270 */
[----:B------:R-:W-:Y:S05]  /*0160*/  @P0 BRA `(.L_x_25) ;  /* 0x0000000c00f40947 */ /* 0x000fea0003800000 */
[----:B------:R-:W-:Y:S01]  /*0170*/  IMAD.MOV.U32 R2, RZ, RZ, R4 ;  /* 0x000000ffff027224 */ /* 0x000fe200078e0004 */
[----:B------:R-:W-:Y:S01]  /*0180*/  BSSY.RECONVERGENT B1, `(.L_x_26) ;  /* 0x0000083000017945 */ /* 0x000fe20003800200 */
[----:B------:R-:W-:Y:S02]  /*0190*/  IMAD.MOV.U32 R6, RZ, RZ, RZ ;  /* 0x000000ffff067224 */ /* 0x000fe400078e00ff */
[----:B------:R-:W-:Y:S02]  /*01a0*/  IMAD.IADD R3, R2, 0x1, -R5 ;  /* 0x0000000102037824 */ /* 0x000fe400078e0a05 */
[----:B------:R-:W-:-:S03]  /*01b0*/  IMAD.IADD R4, R5, 0x1, -R2 ;  /* 0x0000000105047824 */ /* 0x000fc600078e0a02 */
[----:B------:R-:W-:Y:S02]  /*01c0*/  ISETP.GT.U32.AND P1, PT, R3, -0x10, PT ;  /* 0xfffffff00300780c */ /* 0x000fe40003f24070 */
[----:B------:R-:W-:-:S04]  /*01d0*/  LOP3.LUT R5, R4, 0xf, RZ, 0xc0, !PT ;  /* 0x0000000f04057812 */ /* 0x000fc800078ec0ff */
[----:B------:R-:W-:-:S07]  /*01e0*/  ISETP.NE.AND P0, PT, R5, RZ, PT ;  /* 0x000000ff0500720c */ /* 0x000fce0003f05270 */
[----:B------:R-:W-:Y:S06]  /*01f0*/  @P1 BRA `(.L_x_27) ;  /* 0x0000000400ec1947 */ /* 0x000fec0003800000 */
[----:B------:R-:W0:Y:S01]  /*0200*/  LDC.64 R14, c[0x0][0x390] ;  /* 0x0000e400ff0e7b82 */ /* 0x000e220000000a00 */
[----:B------:R-:W-:Y:S01]  /*0210*/  LOP3.LUT R3, R4, 0xfffffff0, RZ, 0xc0, !PT ;  /* 0xfffffff004037812 */ /* 0x000fe200078ec0ff */
[----:B------:R-:W-:-:S04]  /*0220*/  IMAD.MOV.U32 R6, RZ, RZ, RZ ;  /* 0x000000ffff067224 */ /* 0x000fc800078e00ff */
[----:B------:R-:W-:Y:S01]  /*0230*/  IMAD.MOV R3, RZ, RZ, -R3 ;  /* 0x000000ffff037224 */ /* 0x000fe200078e0a03 */
[----:B0-----:R-:W-:-:S05]  /*0240*/  IADD3 R14, P1, PT, R14, 0x20, RZ ;  /* 0x000000200e0e7810 */ /* 0x001fca0007f3e0ff */
[----:B------:R-:W-:-:S08]  /*0250*/  IMAD.X R15, RZ, RZ, R15, P1 ;  /* 0x000000ffff0f7224 */ /* 0x000fd000008e060f */
.L_x_28:
[----:B------:R-:W-:-:S05]  /*0260*/  IMAD.WIDE R16, R2, 0x4, R14 ;  /* 0x0000000402107825 */ /* 0x000fca00078e020e */
[----:B------:R-:W2:Y:S04]  /*0270*/  LDG.E R7, desc[UR4][R16.64+-0x20] ;  /* 0xffffe00410077981 */ /* 0x000ea8000c1e1900 */
[----:B------:R-:W3:Y:S04]  /*0280*/  LDG.E R26, desc[UR4][R16.64+-0x1c] ;  /* 0xffffe404101a7981 */ /* 0x000ee8000c1e1900 */
[----:B------:R-:W4:Y:S04]  /*0290*/  LDG.E R25, desc[UR4][R16.64+-0x18] ;  /* 0xffffe80410197981 */ /* 0x000f28000c1e1900 */
[----:B------:R-:W5:Y:S04]  /*02a0*/  LDG.E R24, desc[UR4][R16.64+-0x14] ;  /* 0xffffec0410187981 */ /* 0x000f68000c1e1900 */
[----:B------:R-:W5:Y:S04]  /*02b0*/  LDG.E R22, desc[UR4][R16.64+-0x10] ;  /* 0xfffff00410167981 */ /* 0x000f68000c1e1900 */
[----:B------:R-:W5:Y:S04]  /*02c0*/  LDG.E R20, desc[UR4][R16.64+-0xc] ;  /* 0xfffff40410147981 */ /* 0x000f68000c1e1900 */
[----:B------:R-:W5:Y:S04]  /*02d0*/  LDG.E R21, desc[UR4][R16.64+-0x8] ;  /* 0xfffff80410157981 */ /* 0x000f68000c1e1900 */
[----:B------:R-:W5:Y:S04]  /*02e0*/  LDG.E R23, desc[UR4][R16.64+-0x4] ;  /* 0xfffffc0410177981 */ /* 0x000f68000c1e1900 */
[----:B------:R-:W5:Y:S04]  /*02f0*/  LDG.E R10, desc[UR4][R16.64] ;  /* 0x00000004100a7981 */ /* 0x000f68000c1e1900 */
[----:B------:R-:W5:Y:S04]  /*0300*/  LDG.E R11, desc[UR4][R16.64+0x4] ;  /* 0x00000404100b7981 */ /* 0x000f68000c1e1900 */
[----:B------:R-:W5:Y:S04]  /*0310*/  LDG.E R8, desc[UR4][R16.64+0x8] ;  /* 0x0000080410087981 */ /* 0x000f68000c1e1900 */
[----:B------:R-:W5:Y:S01]  /*0320*/  LDG.E R9, desc[UR4][R16.64+0xc] ;  /* 0x00000c0410097981 */ /* 0x000f62000c1e1900 */
[----:B--2---:R-:W-:-:S04]  /*0330*/  IADD3 R18, P1, PT, R7, UR6, RZ ;  /* 0x0000000607127c10 */ /* 0x004fc8000ff3e0ff */
[----:B------:R-:W-:-:S05]  /*0340*/  LEA.HI.X.SX32 R19, R7, UR7, 0x1, P1 ;  /* 0x0000000707137c11 */ /* 0x000fca00088f0eff */
[----:B------:R-:W2:Y:S04]  /*0350*/  LDG.E.U8 R7, desc[UR4][R18.64] ;  /* 0x0000000412077981 */ /* 0x000ea8000c1e1100 */
[----:B------:R-:W5:Y:S04]  /*0360*/  LDG.E R18, desc[UR4][R16.64+0x10] ;  /* 0x0000100410127981 */ /* 0x000f68000c1e1900 */
[----:B------:R-:W5:Y:S01]  /*0370*/  LDG.E R19, desc[UR4][R16.64+0x14] ;  /* 0x0000140410137981 */ /* 0x000f62000c1e1900 */
[----:B---3--:R-:W-:-:S04]  /*0380*/  IADD3 R28, P2, PT, R26, UR6, RZ ;  /* 0x000000061a1c7c10 */ /* 0x008fc8000ff5e0ff */
[----:B------:R-:W-:Y:S02]  /*0390*/  LEA.HI.X.SX32 R29, R26, UR7, 0x1, P2 ;  /* 0x000000071a1d7c11 */ /* 0x000fe400090f0eff */
[----:B--2---:R-:W-:-:S03]  /*03a0*/  ISETP.NE.AND P1, PT, R7, RZ, PT ;  /* 0x000000ff0700720c */ /* 0x004fc60003f25270 */
[----:B------:R4:W2:Y:S02]  /*03b0*/  LDG.E.U8 R7, desc[UR4][R28.64] ;  /* 0x000000041c077981 */ /* 0x0008a4000c1e1100 */
[----:B----4-:R-:W-:-:S04]  /*03c0*/  IADD3 R28, P2, PT, R25, UR6, RZ ;  /* 0x00000006191c7c10 */ /* 0x010fc8000ff5e0ff */
[----:B------:R-:W-:Y:S02]  /*03d0*/  LEA.HI.X.SX32 R29, R25, UR7, 0x1, P2 ;  /* 0x00000007191d7c11 */ /* 0x000fe400090f0eff */
[----:B-----5:R-:W-:-:S03]  /*03e0*/  IADD3 R26, P2, PT, R24, UR6, RZ ;  /* 0x00000006181a7c10 */ /* 0x020fc6000ff5e0ff */
[----:B------:R-:W3:Y:S01]  /*03f0*/  LDG.E.U8 R28, desc[UR4][R28.64] ;  /* 0x000000041c1c7981 */ /* 0x000ee2000c1e1100 */
[----:B------:R-:W-:Y:S02]  /*0400*/  LEA.HI.X.SX32 R27, R24, UR7, 0x1, P2 ;  /* 0x00000007181b7c11 */ /* 0x000fe400090f0eff */
[----:B------:R-:W-:-:S04]  /*0410*/  IADD3 R24, P2, PT, R22, UR6, RZ ;  /* 0x0000000616187c10 */ /* 0x000fc8000ff5e0ff */
[----:B------:R-:W-:Y:S01]  /*0420*/  LEA.HI.X.SX32 R25, R22, UR7, 0x1, P2 ;  /* 0x0000000716197c11 */ /* 0x000fe200090f0eff */
[----:B------:R-:W4:Y:S04]  /*0430*/  LDG.E.U8 R27, desc[UR4][R26.64] ;  /* 0x000000041a1b7981 */ /* 0x000f28000c1e1100 */
[----:B------:R0:W5:Y:S02]  /*0440*/  LDG.E.U8 R26, desc[UR4][R24.64] ;  /* 0x00000004181a7981 */ /* 0x000164000c1e1100 */
[----:B0-----:R-:W-:-:S04]  /*0450*/  IADD3 R24, P2, PT, R20, UR6, RZ ;  /* 0x0000000614187c10 */ /* 0x001fc8000ff5e0ff */
[----:B------:R-:W-:Y:S02]  /*0460*/  LEA.HI.X.SX32 R25, R20, UR7, 0x1, P2 ;  /* 0x0000000714197c11 */ /* 0x000fe400090f0eff */
[----:B------:R-:W-:-:S04]  /*0470*/  IADD3 R20, P2, PT, R21, UR6, RZ ;  /* 0x0000000615147c10 */ /* 0x000fc8000ff5e0ff */
[----:B------:R-:W-:Y:S01]  /*0480*/  LEA.HI.X.SX32 R21, R21, UR7, 0x1, P2 ;  /* 0x0000000715157c11 */ /* 0x000fe200090f0eff */
[----:B------:R-:W5:Y:S01]  /*0490*/  LDG.E.U8 R25, desc[UR4][R24.64] ;  /* 0x0000000418197981 */ /* 0x000f62000c1e1100 */
[----:B------:R-:W-:-:S04]  /*04a0*/  IADD3 R22, P2, PT, R23, UR6, RZ ;  /* 0x0000000617167c10 */ /* 0x000fc8000ff5e0ff */
[----:B------:R-:W-:Y:S01]  /*04b0*/  LEA.HI.X.SX32 R23, R23, UR7, 0x1, P2 ;  /* 0x0000000717177c11 */ /* 0x000fe200090f0eff */
[----:B------:R0:W5:Y:S05]  /*04c0*/  LDG.E.U8 R24, desc[UR4][R20.64] ;  /* 0x0000000414187981 */ /* 0x00016a000c1e1100 */
[----:B------:R-:W5:Y:S01]  /*04d0*/  LDG.E.U8 R23, desc[UR4][R22.64] ;  /* 0x0000000416177981 */ /* 0x000f62000c1e1100 */
[----:B0-----:R-:W-:-:S04]  /*04e0*/  IADD3 R20, P2, PT, R10, UR6, RZ ;  /* 0x000000060a147c10 */ /* 0x001fc8000ff5e0ff */
[----:B------:R-:W-:Y:S02]  /*04f0*/  LEA.HI.X.SX32 R21, R10, UR7, 0x1, P2 ;  /* 0x000000070a157c11 */ /* 0x000fe400090f0eff */
[----:B------:R-:W-:-:S03]  /*0500*/  IADD3 R10, P2, PT, R11, UR6, RZ ;  /* 0x000000060b0a7c10 */ /* 0x000fc6000ff5e0ff */
[----:B------:R0:W5:Y:S01]  /*0510*/  LDG.E.U8 R22, desc[UR4][R20.64] ;  /* 0x0000000414167981 */ /* 0x000162000c1e1100 */
[----:B------:R-:W-:-:S06]  /*0520*/  LEA.HI.X.SX32 R11, R11, UR7, 0x1, P2 ;  /* 0x000000070b0b7c11 */ /* 0x000fcc00090f0eff */
        /* <DEDUP_REMOVED lines=10> */
[----:B------:R-:W5:Y:S01]  /*05d0*/  LDG.E.U8 R8, desc[UR4][R20.64] ;  /* 0x0000000414087981 */ /* 0x000f62000c1e1100 */
[----:B------:R-:W-:-:S05]  /*05e0*/  LEA.HI.X.SX32 R19, R19, UR7, 0x1, P2 ;  /* 0x0000000713137c11 */ /* 0x000fca00090f0eff */
[----:B------:R0:W5:Y:S04]  /*05f0*/  LDG.E.U8 R29, desc[UR4][R18.64] ;  /* 0x00000004121d7981 */ /* 0x000168000c1e1100 */
[----:B------:R-:W0:Y:S04]  /*0600*/  LDG.E R19, desc[UR4][R16.64+0x18] ;  /* 0x0000180410137981 */ /* 0x000e28000c1e1900 */
[----:B------:R-:W2:Y:S01]  /*0610*/  LDG.E R16, desc[UR4][R16.64+0x1c] ;  /* 0x00001c0410107981 */ /* 0x000ea2000c1e1900 */
[----:B0-----:R-:W-:-:S04]  /*0620*/  IADD3 R18, P2, PT, R19, UR6, RZ ;  /* 0x0000000613127c10 */ /* 0x001fc8000ff5e0ff */
[----:B------:R-:W-:-:S05]  /*0630*/  LEA.HI.X.SX32 R19, R19, UR7, 0x1, P2 ;  /* 0x0000000713137c11 */ /* 0x000fca00090f0eff */
[----:B------:R-:W5:Y:S01]  /*0640*/  LDG.E.U8 R18, desc[UR4][R18.64] ;  /* 0x0000000412127981 */ /* 0x000f62000c1e1100 */
[----:B--2---:R-:W-:-:S04]  /*0650*/  IADD3 R20, P2, PT, R16, UR6, RZ ;  /* 0x0000000610147c10 */ /* 0x004fc8000ff5e0ff */
[----:B------:R-:W-:-:S05]  /*0660*/  LEA.HI.X.SX32 R21, R16, UR7, 0x1, P2 ;  /* 0x0000000710157c11 */ /* 0x000fca00090f0eff */
[----:B------:R-:W2:Y:S01]  /*0670*/  LDG.E.U8 R20, desc[UR4][R20.64] ;  /* 0x0000000414147981 */ /* 0x000ea2000c1e1100 */
[----:B------:R-:W-:Y:S01]  /*0680*/  ISETP.NE.AND P2, PT, R7, RZ, PT ;  /* 0x000000ff0700720c */ /* 0x000fe20003f45270 */
[----:B------:R-:W-:Y:S02]  /*0690*/  VIADD R7, R6, 0x1 ;  /* 0x0000000106077836 */ /* 0x000fe40000000000 */
[----:B------:R-:W-:Y:S01]  /*06a0*/  @P1 IMAD.MOV R7, RZ, RZ, R6 ;  /* 0x000000ffff071224 */ /* 0x000fe200078e0206 */
[----:B---3--:R-:W-:-:S03]  /*06b0*/  ISETP.NE.AND P1, PT, R28, RZ, PT ;  /* 0x000000ff1c00720c */ /* 0x008fc60003f25270 */
[----:B------:R-:W-:-:S06]  /*06c0*/  VIADD R6, R7, 0x1 ;  /* 0x0000000107067836 */ /* 0x000fcc0000000000 */
[----:B------:R-:W-:Y:S01]  /*06d0*/  @P2 IMAD.MOV R6, RZ, RZ, R7 ;  /* 0x000000ffff062224 */ /* 0x000fe200078e0207 */
[----:B----4-:R-:W-:-:S03]  /*06e0*/  ISETP.NE.AND P2, PT, R27, RZ, PT ;  /* 0x000000ff1b00720c */ /* 0x010fc60003f45270 */
[----:B------:R-:W-:Y:S02]  /*06f0*/  VIADD R7, R6, 0x1 ;  /* 0x0000000106077836 */ /* 0x000fe40000000000 */
[----:B------:R-:W-:Y:S01]  /*0700*/  @P1 IMAD.MOV R7, RZ, RZ, R6 ;  /* 0x000000ffff071224 */ /* 0x000fe200078e0206 */
[----:B-----5:R-:W-:-:S03]  /*0710*/  ISETP.NE.AND P1, PT, R26, RZ, PT ;  /* 0x000000ff1a00720c */ /* 0x020fc60003f25270 */
[----:B------:R-:W-:-:S04]  /*0720*/  VIADD R6, R7, 0x1 ;  /* 0x0000000107067836 */ /* 0x000fc80000000000 */
[----:B------:R-:W-:Y:S01]  /*0730*/  @P2 IMAD.MOV R6, RZ, RZ, R7 ;  /* 0x000000ffff062224 */ /* 0x000fe200078e0207 */
[----:B------:R-:W-:-:S03]  /*0740*/  ISETP.NE.AND P2, PT, R25, RZ, PT ;  /* 0x000000ff1900720c */ /* 0x000fc60003f45270 */
[----:B------:R-:W-:Y:S02]  /*0750*/  VIADD R7, R6, 0x1 ;  /* 0x0000000106077836 */ /* 0x000fe40000000000 */
[----:B------:R-:W-:Y:S01]  /*0760*/  @P1 IMAD.MOV R7, RZ, RZ, R6 ;  /* 0x000000ffff071224 */ /* 0x000fe200078e0206 */
[----:B------:R-:W-:-:S03]  /*0770*/  ISETP.NE.AND P1, PT, R24, RZ, PT ;  /* 0x000000ff1800720c */ /* 0x000fc60003f25270 */
        /* <DEDUP_REMOVED lines=22> */
[----:B------:R-:W-:Y:S02]  /*08e0*/  @P1 IMAD.MOV R7, RZ, RZ, R6 ;  /* 0x000000ffff071224 */ /* 0x000fe400078e0206 */
[----:B------:R-:W-:Y:S02]  /*08f0*/  VIADD R3, R3, 0x10 ;  /* 0x0000001003037836 */ /* 0x000fe40000000000 */
[----:B------:R-:W-:-:S04]  /*0900*/  VIADD R6, R7, 0x1 ;  /* 0x0000000107067836 */ /* 0x000fc80000000000 */
[----:B------:R-:W-:-:S04]  /*0910*/  @P2 IMAD.MOV R6, RZ, RZ, R7 ;  /* 0x000000ffff062224 */ /* 0x000fc800078e0207 */
[----:B------:R-:W-:Y:S02]  /*0920*/  VIADD R7, R6, 0x1 ;  /* 0x0000000106077836 */ /* 0x000fe40000000000 */
[----:B------:R-:W-:Y:S01]  /*0930*/  VIADD R2, R2, 0x10 ;  /* 0x0000001002027836 */ /* 0x000fe20000000000 */
[----:B------:R-:W-:Y:S02]  /*0940*/  ISETP.NE.AND P1, PT, R18, RZ, PT ;  /* 0x000000ff1200720c */ /* 0x000fe40003f25270 */
[----:B--2---:R-:W-:-:S11]  /*0950*/  ISETP.NE.AND P2, PT, R20, RZ, PT ;  /* 0x000000ff1400720c */ /* 0x004fd60003f45270 */
[----:B------:R-:W-:Y:S01]  /*0960*/  @P1 IMAD.MOV R7, RZ, RZ, R6 ;  /* 0x000000ffff071224 */ /* 0x000fe200078e0206 */
[----:B------:R-:W-:-:S03]  /*0970*/  ISETP.NE.AND P1, PT, R3, RZ, PT ;  /* 0x000000ff0300720c */ /* 0x000fc60003f25270 */
[----:B------:R-:W-:Y:S02]  /*0980*/  VIADD R6, R7, 0x1 ;  /* 0x0000000107067836 */ /* 0x000fe40000000000 */
[----:B------:R-:W-:-:S08]  /*0990*/  @P2 IMAD.MOV R6, RZ, RZ, R7 ;  /* 0x000000ffff062224 */ /* 0x000fd000078e0207 */
[----:B------:R-:W-:Y:S05]  /*09a0*/  @P1 BRA `(.L_x_28) ;  /* 0xfffffff8002c1947 */ /* 0x000fea000383ffff */
.L_x_27:
[----:B------:R-:W-:Y:S05]  /*09b0*/  BSYNC.RECONVERGENT B1 ;  /* 0x0000000000017941 */ /* 0x000fea0003800200 */
.L_x_26:
[----:B------:R-:W-:Y:S05]  /*09c0*/  @!P0 BRA `(.L_x_25) ;  /* 0x0000000400dc8947 */ /* 0x000fea0003800000 */
[----:B------:R-:W-:Y:S01]  /*09d0*/  ISETP.GE.U32.AND P1, PT, R5, 0x8, PT ;  /* 0x000000080500780c */ /* 0x000fe20003f26070 */
[----:B------:R-:W-:Y:S01]  /*09e0*/  BSSY.RECONVERGENT B1, `(.L_x_29) ;  /* 0x000003f000017945 */ /* 0x000fe20003800200 */
[----:B------:R-:W-:-:S04]  /*09f0*/  LOP3.LUT R23, R4, 0x7, RZ, 0xc0, !PT ;  /* 0x0000000704177812 */ /* 0x000fc800078ec0ff */
[----:B------:R-:W-:-:S07]  /*0a00*/  ISETP.NE.AND P0, PT, R23, RZ, PT ;  /* 0x000000ff1700720c */ /* 0x000fce0003f05270 */
[----:B------:R-:W-:Y:S06]  /*0a10*/  @!P1 BRA `(.L_x_30) ;  /* 0x0000000000ec9947 */ /* 0x000fec0003800000 */
[----:B------:R-:W0:Y:S02]  /*0a20*/  LDC.64 R16, c[0x0][0x390] ;  /* 0x0000e400ff107b82 */ /* 0x000e240000000a00 */
[----:B0-----:R-:W-:-:S05]  /*0a30*/  IMAD.WIDE R16, R2, 0x4, R16 ;  /* 0x0000000402107825 */ /* 0x001fca00078e0210 */
[----:B------:R-:W2:Y:S04]  /*0a40*/  LDG.E R10, desc[UR4][R16.64] ;  /* 0x00000004100a7981 */ /* 0x000ea8000c1e1900 */
[----:B------:R-:W3:Y:S04]  /*0a50*/  LDG.E R8, desc[UR4][R16.64+0x4] ;  /* 0x0000040410087981 */ /* 0x000ee8000c1e1900 */
[----:B------:R-:W4:Y:S04]  /*0a60*/  LDG.E R9, desc[UR4][R16.64+0x8] ;  /* 0x0000080410097981 */ /* 0x000f28000c1e1900 */
[----:B------:R-:W5:Y:S04]  /*0a70*/  LDG.E R11, desc[UR4][R16.64+0xc] ;  /* 0x00000c04100b7981 */ /* 0x000f68000c1e1900 */
[----:B------:R-:W5:Y:S04]  /*0a80*/  LDG.E R15, desc[UR4][R16.64+0x10] ;  /* 0x00001004100f7981 */ /* 0x000f68000c1e1900 */
[----:B------:R-:W5:Y:S04]  /*0a90*/  LDG.E R7, desc[UR4][R16.64+0x14] ;  /* 0x0000140410077981 */ /* 0x000f68000c1e1900 */
[----:B------:R-:W5:Y:S04]  /*0aa0*/  LDG.E R5, desc[UR4][R16.64+0x18] ;  /* 0x0000180410057981 */ /* 0x000f68000c1e1900 */
[----:B------:R0:W5:Y:S01]  /*0ab0*/  LDG.E R3, desc[UR4][R16.64+0x1c] ;  /* 0x00001c0410037981 */ /* 0x000162000c1e1900 */
[----:B--2---:R-:W-:-:S04]  /*0ac0*/  IADD3 R20, P1, PT, R10, UR6, RZ ;  /* 0x000000060a147c10 */ /* 0x004fc8000ff3e0ff */
[----:B------:R-:W-:Y:S02]  /*0ad0*/  LEA.HI.X.SX32 R21, R10, UR7, 0x1, P1 ;  /* 0x000000070a157c11 */ /* 0x000fe400088f0eff */
[----:B---3--:R-:W-:-:S03]  /*0ae0*/  IADD3 R18, P1, PT, R8, UR6, RZ ;  /* 0x0000000608127c10 */ /* 0x008fc6000ff3e0ff */
[----:B------:R-:W2:Y:S01]  /*0af0*/  LDG.E.U8 R20, desc[UR4][R20.64] ;  /* 0x0000000414147981 */ /* 0x000ea2000c1e1100 */
[----:B------:R-:W-:Y:S02]  /*0b00*/  LEA.HI.X.SX32 R19, R8, UR7, 0x1, P1 ;  /* 0x0000000708137c11 */ /* 0x000fe400088f0eff */
[----:B----4-:R-:W-:-:S03]  /*0b10*/  IADD3 R8, P1, PT, R9, UR6, RZ ;  /* 0x0000000609087c10 */ /* 0x010fc6000ff3e0ff */
[----:B------:R1:W3:Y:S01]  /*0b20*/  LDG.E.U8 R22, desc[UR4][R18.64] ;  /* 0x0000000412167981 */ /* 0x0002e2000c1e1100 */
[----:B------:R-:W-:Y:S02]  /*0b30*/  LEA.HI.X.SX32 R9, R9, UR7, 0x1, P1 ;  /* 0x0000000709097c11 */ /* 0x000fe400088f0eff */
[----:B-----5:R-:W-:-:S03]  /*0b40*/  IADD3 R10, P1, PT, R11, UR6, RZ ;  /* 0x000000060b0a7c10 */ /* 0x020fc6000ff3e0ff */
[----:B------:R4:W5:Y:S01]  /*0b50*/  LDG.E.U8 R24, desc[UR4][R8.64] ;  /* 0x0000000408187981 */ /* 0x000962000c1e1100 */
[----:B------:R-:W-:Y:S02]  /*0b60*/  LEA.HI.X.SX32 R11, R11, UR7, 0x1, P1 ;  /* 0x000000070b0b7c11 */ /* 0x000fe400088f0eff */
[----:B------:R-:W-:-:S03]  /*0b70*/  IADD3 R14, P1, PT, R15, UR6, RZ ;  /* 0x000000060f0e7c10 */ /* 0x000fc6000ff3e0ff */
[----:B------:R-:W5:Y:S01]  /*0b80*/  LDG.E.U8 R10, desc[UR4][R10.64] ;  /* 0x000000040a0a7981 */ /* 0x000f62000c1e1100 */
[----:B------:R-:W-:Y:S02]  /*0b90*/  LEA.HI.X.SX32 R15, R15, UR7, 0x1, P1 ;  /* 0x000000070f0f7c11 */ /* 0x000fe400088f0eff */
[----:B0-----:R-:W-:-:S03]  /*0ba0*/  IADD3 R16, P1, PT, R7, UR6, RZ ;  /* 0x0000000607107c10 */ /* 0x001fc6000ff3e0ff */
[----:B------:R-:W5:Y:S01]  /*0bb0*/  LDG.E.U8 R14, desc[UR4][R14.64] ;  /* 0x000000040e0e7981 */ /* 0x000f62000c1e1100 */
[----:B------:R-:W-:Y:S02]  /*0bc0*/  LEA.HI.X.SX32 R17, R7, UR7, 0x1, P1 ;  /* 0x0000000707117c11 */ /* 0x000fe400088f0eff */
[----:B-1----:R-:W-:-:S03]  /*0bd0*/  IADD3 R18, P1, PT, R5, UR6, RZ ;  /* 0x0000000605127c10 */ /* 0x002fc6000ff3e0ff */
[----:B------:R-:W5:Y:S01]  /*0be0*/  LDG.E.U8 R16, desc[UR4][R16.64] ;  /* 0x0000000410107981 */ /* 0x000f62000c1e1100 */
[----:B------:R-:W-:Y:S02]  /*0bf0*/  LEA.HI.X.SX32 R19, R5, UR7, 0x1, P1 ;  /* 0x0000000705137c11 */ /* 0x000fe400088f0eff */
[----:B----4-:R-:W-:-:S03]  /*0c00*/  IADD3 R8, P1, PT, R3, UR6, RZ ;  /* 0x0000000603087c10 */ /* 0x010fc6000ff3e0ff */
[----:B------:R-:W4:Y:S01]  /*0c10*/  LDG.E.U8 R18, desc[UR4][R18.64] ;  /* 0x0000000412127981 */ /* 0x000f22000c1e1100 */
[----:B------:R-:W-:-:S05]  /*0c20*/  LEA.HI.X.SX32 R9, R3, UR7, 0x1, P1 ;  /* 0x0000000703097c11 */ /* 0x000fca00088f0eff */
[----:B------:R-:W4:Y:S01]  /*0c30*/  LDG.E.U8 R8, desc[UR4][R8.64] ;  /* 0x0000000408087981 */ /* 0x000f22000c1e1100 */
[----:B------:R-:W-:Y:S02]  /*0c40*/  VIADD R3, R6, 0x1 ;  /* 0x0000000106037836 */ /* 0x000fe40000000000 */
[----:B------:R-:W-:Y:S01]  /*0c50*/  VIADD R2, R2, 0x8 ;  /* 0x0000000802027836 */ /* 0x000fe20000000000 */
[----:B--2---:R-:W-:Y:S02]  /*0c60*/  ISETP.NE.AND P2, PT, R20, RZ, PT ;  /* 0x000000ff1400720c */ /* 0x004fe40003f45270 */
[----:B---3--:R-:W-:-:S11]  /*0c70*/  ISETP.NE.AND P1, PT, R22, RZ, PT ;  /* 0x000000ff1600720c */ /* 0x008fd60003f25270 */
[----:B------:R-:W-:Y:S01]  /*0c80*/  @P2 IMAD.MOV R3, RZ, RZ, R6 ;  /* 0x000000ffff032224 */ /* 0x000fe200078e0206 */
[----:B-----5:R-:W-:-:S03]  /*0c90*/  ISETP.NE.AND P2, PT, R24, RZ, PT ;  /* 0x000000ff1800720c */ /* 0x020fc60003f45270 */
        /* <DEDUP_REMOVED lines=11> */
[----:B----4-:R-:W-:-:S03]  /*0d50*/  ISETP.NE.AND P2, PT, R18, RZ, PT ;  /* 0x000000ff1200720c */ /* 0x010fc60003f45270 */
[----:B------:R-:W-:Y:S02]  /*0d60*/  VIADD R5, R3, 0x1 ;  /* 0x0000000103057836 */ /* 0x000fe40000000000 */
[----:B------:R-:W-:Y:S01]  /*0d70*/  @P1 IMAD.MOV R5, RZ, RZ, R3 ;  /* 0x000000ffff051224 */ /* 0x000fe200078e0203 */
[----:B------:R-:W-:-:S03]  /*0d80*/  ISETP.NE.AND P1, PT, R8, RZ, PT ;  /* 0x000000ff0800720c */ /* 0x000fc60003f25270 */
[----:B------:R-:W-:-:S04]  /*0d90*/  VIADD R3, R5, 0x1 ;  /* 0x0000000105037836 */ /* 0x000fc80000000000 */
[----:B------:R-:W-:-:S04]  /*0da0*/  @P2 IMAD.MOV R3, RZ, RZ, R5 ;  /* 0x000000ffff032224 */ /* 0x000fc800078e0205 */
[----:B------:R-:W-:Y:S02]  /*0db0*/  VIADD R6, R3, 0x1 ;  /* 0x0000000103067836 */ /* 0x000fe40000000000 */
[----:B------:R-:W-:-:S07]  /*0dc0*/  @P1 IMAD.MOV R6, RZ, RZ, R3 ;  /* 0x000000ffff061224 */ /* 0x000fce00078e0203 */
.L_x_30:
[----:B------:R-:W-:Y:S05]  /*0dd0*/  BSYNC.RECONVERGENT B1 ;  /* 0x0000000000017941 */ /* 0x000fea0003800200 */
.L_x_29:
        /* <DEDUP_REMOVED lines=11> */
[----:B------:R-:W5:Y:S01]  /*0e90*/  LDG.E R7, desc[UR4][R8.64+0xc] ;  /* 0x00000c0408077981 */ /* 0x000f62000c1e1900 */
[----:B--2---:R-:W-:-:S04]  /*0ea0*/  IADD3 R10, P1, PT, R11, UR6, RZ ;  /* 0x000000060b0a7c10 */ /* 0x004fc8000ff3e0ff */
[----:B------:R-:W-:Y:S02]  /*0eb0*/  LEA.HI.X.SX32 R11, R11, UR7, 0x1, P1 ;  /* 0x000000070b0b7c11 */ /* 0x000fe400088f0eff */
[----:B---3--:R-:W-:-:S03]  /*0ec0*/  IADD3 R14, P1, PT, R3, UR6, RZ ;  /* 0x00000006030e7c10 */ /* 0x008fc6000ff3e0ff */
[----:B------:R-:W2:Y:S01]  /*0ed0*/  LDG.E.U8 R10, desc[UR4][R10.64] ;  /* 0x000000040a0a7981 */ /* 0x000ea2000c1e1100 */
[----:B------:R-:W-:Y:S02]  /*0ee0*/  LEA.HI.X.SX32 R15, R3, UR7, 0x1, P1 ;  /* 0x00000007030f7c11 */ /* 0x000fe400088f0eff */
[----:B----4-:R-:W-:-:S03]  /*0ef0*/  IADD3 R16, P1, PT, R5, UR6, RZ ;  /* 0x0000000605107c10 */ /* 0x010fc6000ff3e0ff */
[----:B------:R-:W3:Y:S01]  /*0f00*/  LDG.E.U8 R14, desc[UR4][R14.64] ;  /* 0x000000040e0e7981 */ /* 0x000ee2000c1e1100 */
[----:B------:R-:W-:Y:S02]  /*0f10*/  LEA.HI.X.SX32 R17, R5, UR7, 0x1, P1 ;  /* 0x0000000705117c11 */ /* 0x000fe400088f0eff */
[----:B-----5:R-:W-:-:S03]  /*0f20*/  IADD3 R18, P1, PT, R7, UR6, RZ ;  /* 0x0000000607127c10 */ /* 0x020fc6000ff3e0ff */
[----:B------:R-:W4:Y:S01]  /*0f30*/  LDG.E.U8 R16, desc[UR4][R16.64] ;  /* 0x0000000410107981 */ /* 0x000f22000c1e1100 */
[----:B------:R-:W-:-:S05]  /*0f40*/  LEA.HI.X.SX32 R19, R7, UR7, 0x1, P1 ;  /* 0x0000000707137c11 */ /* 0x000fca00088f0eff */
[----:B------:R-:W5:Y:S01]  /*0f50*/  LDG.E.U8 R18, desc[UR4][R18.64] ;  /* 0x0000000412127981 */ /* 0x000f62000c1e1100 */
[----:B------:R-:W-:Y:S02]  /*0f60*/  VIADD R3, R6, 0x1 ;  /* 0x0000000106037836 */ /* 0x000fe40000000000 */
[----:B------:R-:W-:Y:S01]  /*0f70*/  VIADD R2, R2, 0x4 ;  /* 0x0000000402027836 */ /* 0x000fe20000000000 */
[----:B--2---:R-:W-:Y:S02]  /*0f80*/  ISETP.NE.AND P2, PT, R10, RZ, PT ;  /* 0x000000ff0a00720c */ /* 0x004fe40003f45270 */
[----:B---3--:R-:W-:-:S11]  /*0f90*/  ISETP.NE.AND P1, PT, R14, RZ, PT ;  /* 0x000000ff0e00720c */ /* 0x008fd60003f25270 */
[----:B------:R-:W-:Y:S01]  /*0fa0*/  @P2 IMAD.MOV R3, RZ, RZ, R6 ;  /* 0x000000ffff032224 */ /* 0x000fe200078e0206 */
[----:B----4-:R-:W-:-:S03]  /*0fb0*/  ISETP.NE.AND P2, PT, R16, RZ, PT ;  /* 0x000000ff1000720c */ /* 0x010fc60003f45270 */
[----:B------:R-:W-:Y:S02]  /*0fc0*/  VIADD R5, R3, 0x1 ;  /* 0x0000000103057836 */ /* 0x000fe40000000000 */
[----:B------:R-:W-:Y:S01]  /*0fd0*/  @P1 IMAD.MOV R5, RZ, RZ, R3 ;  /* 0x000000ffff051224 */ /* 0x000fe200078e0203 */
[----:B-----5:R-:W-:-:S03]  /*0fe0*/  ISETP.NE.AND P1, PT, R18, RZ, PT ;  /* 0x000000ff1200720c */ /* 0x020fc60003f25270 */
[----:B------:R-:W-:-:S04]  /*0ff0*/  VIADD R3, R5, 0x1 ;  /* 0x0000000105037836 */ /* 0x000fc80000000000 */
[----:B------:R-:W-:-:S04]  /*1000*/  @P2 IMAD.MOV R3, RZ, RZ, R5 ;  /* 0x000000ffff032224 */ /* 0x000fc800078e0205 */
[----:B------:R-:W-:Y:S02]  /*1010*/  VIADD R6, R3, 0x1 ;  /* 0x0000000103067836 */ /* 0x000fe40000000000 */
[----:B------:R-:W-:-:S07]  /*1020*/  @P1 IMAD.MOV R6, RZ, RZ, R3 ;  /* 0x000000ffff061224 */ /* 0x000fce00078e0203 */
.L_x_32:
[----:B------:R-:W-:Y:S05]  /*1030*/  BSYNC.RECONVERGENT B1 ;  /* 0x0000000000017941 */ /* 0x000fea0003800200 */
.L_x_31:
[----:B------:R-:W-:Y:S05]  /*1040*/  @!P0 BRA `(.L_x_25) ;  /* 0x00000000003c8947 */ /* 0x000fea0003800000 */
[----:B------:R-:W0:Y:S01]  /*1050*/  LDC.64 R10, c[0x0][0x390] ;  /* 0x0000e400ff0a7b82 */ /* 0x000e220000000a00 */
[----:B------:R-:W-:-:S07]  /*1060*/  IMAD.MOV R3, RZ, RZ, -R4 ;  /* 0x000000ffff037224 */ /* 0x000fce00078e0a04 */
.L_x_33:
[----:B0-----:R-:W-:-:S06]  /*1070*/  IMAD.WIDE R4, R2, 0x4, R10 ;  /* 0x0000000402047825 */ /* 0x001fcc00078e020a */
[----:B------:R-:W2:Y:S02]  /*1080*/  LDG.E R4, desc[UR4][R4.64] ;  /* 0x0000000404047981 */ /* 0x000ea4000c1e1900 */
[----:B--2---:R-:W-:-:S04]  /*1090*/  IADD3 R8, P0, PT, R4, UR6, RZ ;  /* 0x0000000604087c10 */ /* 0x004fc8000ff1e0ff */
[----:B------:R-:W-:-:S05]  /*10a0*/  LEA.HI.X.SX32 R9, R4, UR7, 0x1, P0 ;  /* 0x0000000704097c11 */ /* 0x000fca00080f0eff */
[----:B------:R-:W2:Y:S01]  /*10b0*/  LDG.E.U8 R8, desc[UR4][R8.64] ;  /* 0x0000000408087981 */ /* 0x000ea2000c1e1100 */
[----:B------:R-:W-:Y:S02]  /*10c0*/  VIADD R3, R3, 0x1 ;  /* 0x0000000103037836 */ /* 0x000fe40000000000 */
[----:B------:R-:W-:Y:S02]  /*10d0*/  VIADD R7, R6, 0x1 ;  /* 0x0000000106077836 */ /* 0x000fe40000000000 */
[----:B------:R-:W-:Y:S01]  /*10e0*/  VIADD R2, R2, 0x1 ;  /* 0x0000000102027836 */ /* 0x000fe20000000000 */
[----:B------:R-:W-:Y:S02]  /*10f0*/  ISETP.NE.AND P1, PT, R3, RZ, PT ;  /* 0x000000ff0300720c */ /* 0x000fe40003f25270 */
[----:B--2---:R-:W-:-:S13]  /*1100*/  ISETP.NE.AND P0, PT, R8, RZ, PT ;  /* 0x000000ff0800720c */ /* 0x004fda0003f05270 */
[----:B------:R-:W-:-:S04]  /*1110*/  @P0 IMAD.MOV R7, RZ, RZ, R6 ;  /* 0x000000ffff070224 */ /* 0x000fc800078e0206 */
[----:B------:R-:W-:Y:S01]  /*1120*/  IMAD.MOV.U32 R6, RZ, RZ, R7 ;  /* 0x000000ffff067224 */ /* 0x000fe200078e0007 */
[----:B------:R-:W-:Y:S06]  /*1130*/  @P1 BRA `(.L_x_33) ;  /* 0xfffffffc00cc1947 */ /* 0x000fec000383ffff */
.L_x_25:
[----:B------:R-:W-:Y:S05]  /*1140*/  BSYNC.RECONVERGENT B0 ;  /* 0x0000000000007941 */ /* 0x000fea0003800200 */
.L_x_24:
[----:B------:R-:W0:Y:S01]  /*1150*/  LDCU UR8, c[0x0][0x384] ;  /* 0x00007080ff0877ac */ /* 0x000e220008000800 */
[----:B------:R-:W-:Y:S01]  /*1160*/  BAR.SYNC.DEFER_BLOCKING 0x0 ;  /* 0x0000000000007b1d */ /* 0x000fe20000010000 */
[----:B0-----:R-:W-:-:S13]  /*1170*/  ISETP.GT.AND P0, PT, R6, UR8, PT ;  /* 0x0000000806007c0c */ /* 0x001fda000bf04270 */
[----:B------:R-:W-:Y:S05]  /*1180*/  @P0 EXIT ;  /* 0x000000000000094d */ /* 0x000fea0003800000 */
[----:B------:R-:W0:Y:S01]  /*1190*/  LDC.64 R2, c[0x0][0x3a8] ;  /* 0x0000ea00ff027b82 */ /* 0x000e220000000a00 */
[----:B------:R-:W-:-:S05]  /*11a0*/  IMAD.MOV.U32 R6, RZ, RZ, 0x1 ;  /* 0x00000001ff067424 */ /* 0x000fca00078e00ff */
[----:B------:R-:W-:Y:S02]  /*11b0*/  STG.E.U8 desc[UR4][R12.64], R6 ;  /* 0x000000060c007986 */ /* 0x000fe4000c101104 */
[----:B------:R-:W1:Y:S01]  /*11c0*/  LDC R5, c[0x0][0x388] ;  /* 0x0000e200ff057b82 */ /* 0x000e620000000800 */
[----:B0-----:R-:W-:-:S05]  /*11d0*/  IMAD.WIDE R2, R0, 0x4, R2 ;  /* 0x0000000400027825 */ /* 0x001fca00078e0202 */
[----:B-1----:R-:W-:Y:S01]  /*11e0*/  STG.E desc[UR4][R2.64], R5 ;  /* 0x0000000502007986 */ /* 0x002fe2000c101904 */
[----:B------:R-:W-:Y:S05]  /*11f0*/  EXIT ;  /* 0x000000000000794d */ /* 0x000fea0003800000 */
.L_x_34:
        /* <DEDUP_REMOVED lines=16> */
.L_x_37:


//--------------------- .nv.shared.reserved.0     --------------------------
	.section	.nv.shared.reserved.0,"aw",@nobits
	.weak		__nv_reservedSMEM_offset_0_alias
	.size		__nv_reservedSMEM_offset_0_alias, 0, 64
	.other		__nv_reservedSMEM_offset_0_alias,@"STO_CUDA_RESERVED_SHARED STV_DEFAULT"
__nv_reservedSMEM_offset_0_alias:
	.zero		0
	.zero		64


//--------------------- .nv.constant0._Z8colorSetPiS_S_PbS_ii --------------------------
	.section	.nv.constant0._Z8colorSetPiS_S_PbS_ii,"a",@progbits
	.sectionflags	@""
	.align	4
.nv.constant0._Z8colorSetPiS_S_PbS_ii:
	.zero		944


//--------------------- .nv.constant0._Z16initializeRemColPbPii --------------------------
	.section	.nv.constant0._Z16initializeRemColPbPii,"a",@progbits
	.sectionflags	@""
	.align	4
.nv.constant0._Z16initializeRemColPbPii:
	.zero		916


//--------------------- .nv.constant0._Z18assignWeightKerneliiiPiS_PbS_ --------------------------
	.section	.nv.constant0._Z18assignWeightKerneliiiPiS_PbS_,"a",@progbits
	.sectionflags	@""
	.align	4
.nv.constant0._Z18assignWeightKerneliiiPiS_PbS_:
	.zero		944


//--------------------- SYMBOLS --------------------------

	.type		.nv.reservedSmem.offset0,@object
	.size		.nv.reservedSmem.offset0,0x4
	.type		malloc,@function
	.type		free,@function
